//
// Generated by NVIDIA NVVM Compiler
//
// Compiler Build ID: CL-36424714
// Cuda compilation tools, release 13.0, V13.0.88
// Based on NVVM 20.0.0
//

.version 9.0
.target sm_100
.address_size 64

	// .globl	_Z12miningKernelPKciiPcS0_
.const .align 4 .b8 laplacianFilter[36] = {0, 0, 128, 191, 0, 0, 128, 191, 0, 0, 128, 191, 0, 0, 128, 191, 0, 0, 0, 65, 0, 0, 128, 191, 0, 0, 128, 191, 0, 0, 128, 191, 0, 0, 128, 191};
// _ZZ15vectorDotKernelPKfS0_PfiE5cache has been demoted
// _ZZ18vectorL2NormKernelPKfPfiE5cache has been demoted

.visible .entry _Z12miningKernelPKciiPcS0_(
	.param .u64 .ptr .align 1 _Z12miningKernelPKciiPcS0__param_0,
	.param .u32 _Z12miningKernelPKciiPcS0__param_1,
	.param .u32 _Z12miningKernelPKciiPcS0__param_2,
	.param .u64 .ptr .align 1 _Z12miningKernelPKciiPcS0__param_3,
	.param .u64 .ptr .align 1 _Z12miningKernelPKciiPcS0__param_4
)
{
	.local .align 1 .b8 	__local_depot0[65];
	.reg .b64 	%SP;
	.reg .b64 	%SPL;
	.reg .pred 	%p<38>;
	.reg .b16 	%rs<77>;
	.reg .b32 	%r<43>;
	.reg .b64 	%rd<195>;

	mov.u64 	%SPL, __local_depot0;
	ld.param.u64 	%rd24, [_Z12miningKernelPKciiPcS0__param_0];
	ld.param.u32 	%r25, [_Z12miningKernelPKciiPcS0__param_1];
	ld.param.u32 	%r26, [_Z12miningKernelPKciiPcS0__param_2];
	ld.param.u64 	%rd25, [_Z12miningKernelPKciiPcS0__param_3];
	ld.param.u64 	%rd26, [_Z12miningKernelPKciiPcS0__param_4];
	cvta.to.global.u64 	%rd1, %rd24;
	cvta.to.global.u64 	%rd2, %rd25;
	cvta.to.global.u64 	%rd3, %rd26;
	add.u64 	%rd4, %SPL, 0;
	mov.u32 	%r27, %ctaid.x;
	mov.u32 	%r28, %ntid.x;
	mov.u32 	%r29, %tid.x;
	mad.lo.s32 	%r35, %r27, %r28, %r29;
	mov.u32 	%r30, %nctaid.x;
	mul.lo.s32 	%r2, %r28, %r30;
	setp.ge.s32 	%p1, %r35, %r25;
	@%p1 bra 	$L__BB0_28;
	setp.gt.s32 	%p2, %r26, 0;
	@%p2 bra 	$L__BB0_2;
	bra.uni 	$L__BB0_22;
$L__BB0_2:
	and.b32  	%r3, %r26, 15;
	add.s32 	%r4, %r3, -1;
	and.b32  	%r5, %r26, 7;
	add.s32 	%r6, %r5, -1;
	and.b32  	%r7, %r26, 2147483632;
	and.b32  	%r8, %r26, 3;
	neg.s32 	%r9, %r7;
$L__BB0_3:
	setp.lt.u32 	%p8, %r26, 16;
	mul.lo.s32 	%r33, %r35, %r26;
	cvt.s64.s32 	%rd5, %r33;
	mov.b64 	%rd194, 5381;
	mov.b32 	%r39, 0;
	@%p8 bra 	$L__BB0_6;
	add.s64 	%rd38, %rd1, %rd5;
	add.s64 	%rd186, %rd38, 7;
	mov.b64 	%rd194, 5381;
	mov.u32 	%r36, %r9;
$L__BB0_5:
	.pragma "nounroll";
	ld.global.s8 	%rd39, [%rd186+-7];
	shl.b64 	%rd40, %rd194, 5;
	add.s64 	%rd41, %rd40, %rd194;
	add.s64 	%rd42, %rd41, %rd39;
	ld.global.s8 	%rd43, [%rd186+-6];
	shl.b64 	%rd44, %rd42, 5;
	add.s64 	%rd45, %rd44, %rd42;
	add.s64 	%rd46, %rd45, %rd43;
	ld.global.s8 	%rd47, [%rd186+-5];
	shl.b64 	%rd48, %rd46, 5;
	add.s64 	%rd49, %rd48, %rd46;
	add.s64 	%rd50, %rd49, %rd47;
	ld.global.s8 	%rd51, [%rd186+-4];
	shl.b64 	%rd52, %rd50, 5;
	add.s64 	%rd53, %rd52, %rd50;
	add.s64 	%rd54, %rd53, %rd51;
	ld.global.s8 	%rd55, [%rd186+-3];
	shl.b64 	%rd56, %rd54, 5;
	add.s64 	%rd57, %rd56, %rd54;
	add.s64 	%rd58, %rd57, %rd55;
	ld.global.s8 	%rd59, [%rd186+-2];
	shl.b64 	%rd60, %rd58, 5;
	add.s64 	%rd61, %rd60, %rd58;
	add.s64 	%rd62, %rd61, %rd59;
	ld.global.s8 	%rd63, [%rd186+-1];
	shl.b64 	%rd64, %rd62, 5;
	add.s64 	%rd65, %rd64, %rd62;
	add.s64 	%rd66, %rd65, %rd63;
	ld.global.s8 	%rd67, [%rd186];
	shl.b64 	%rd68, %rd66, 5;
	add.s64 	%rd69, %rd68, %rd66;
	add.s64 	%rd70, %rd69, %rd67;
	ld.global.s8 	%rd71, [%rd186+1];
	shl.b64 	%rd72, %rd70, 5;
	add.s64 	%rd73, %rd72, %rd70;
	add.s64 	%rd74, %rd73, %rd71;
	ld.global.s8 	%rd75, [%rd186+2];
	shl.b64 	%rd76, %rd74, 5;
	add.s64 	%rd77, %rd76, %rd74;
	add.s64 	%rd78, %rd77, %rd75;
	ld.global.s8 	%rd79, [%rd186+3];
	shl.b64 	%rd80, %rd78, 5;
	add.s64 	%rd81, %rd80, %rd78;
	add.s64 	%rd82, %rd81, %rd79;
	ld.global.s8 	%rd83, [%rd186+4];
	shl.b64 	%rd84, %rd82, 5;
	add.s64 	%rd85, %rd84, %rd82;
	add.s64 	%rd86, %rd85, %rd83;
	ld.global.s8 	%rd87, [%rd186+5];
	shl.b64 	%rd88, %rd86, 5;
	add.s64 	%rd89, %rd88, %rd86;
	add.s64 	%rd90, %rd89, %rd87;
	ld.global.s8 	%rd91, [%rd186+6];
	shl.b64 	%rd92, %rd90, 5;
	add.s64 	%rd93, %rd92, %rd90;
	add.s64 	%rd94, %rd93, %rd91;
	ld.global.s8 	%rd95, [%rd186+7];
	shl.b64 	%rd96, %rd94, 5;
	add.s64 	%rd97, %rd96, %rd94;
	add.s64 	%rd98, %rd97, %rd95;
	ld.global.s8 	%rd99, [%rd186+8];
	shl.b64 	%rd100, %rd98, 5;
	add.s64 	%rd101, %rd100, %rd98;
	add.s64 	%rd194, %rd101, %rd99;
	add.s32 	%r36, %r36, 16;
	add.s64 	%rd186, %rd186, 16;
	setp.eq.s32 	%p9, %r36, 0;
	mov.u32 	%r39, %r7;
	@%p9 bra 	$L__BB0_6;
	bra.uni 	$L__BB0_5;
$L__BB0_6:
	setp.eq.s32 	%p10, %r3, 0;
	@%p10 bra 	$L__BB0_16;
	setp.lt.u32 	%p11, %r4, 7;
	@%p11 bra 	$L__BB0_9;
	cvt.u64.u32 	%rd103, %r39;
	add.s64 	%rd104, %rd103, %rd5;
	add.s64 	%rd105, %rd1, %rd104;
	ld.global.s8 	%rd106, [%rd105];
	shl.b64 	%rd107, %rd194, 5;
	add.s64 	%rd108, %rd107, %rd194;
	add.s64 	%rd109, %rd108, %rd106;
	ld.global.s8 	%rd110, [%rd105+1];
	shl.b64 	%rd111, %rd109, 5;
	add.s64 	%rd112, %rd111, %rd109;
	add.s64 	%rd113, %rd112, %rd110;
	ld.global.s8 	%rd114, [%rd105+2];
	shl.b64 	%rd115, %rd113, 5;
	add.s64 	%rd116, %rd115, %rd113;
	add.s64 	%rd117, %rd116, %rd114;
	ld.global.s8 	%rd118, [%rd105+3];
	shl.b64 	%rd119, %rd117, 5;
	add.s64 	%rd120, %rd119, %rd117;
	add.s64 	%rd121, %rd120, %rd118;
	ld.global.s8 	%rd122, [%rd105+4];
	shl.b64 	%rd123, %rd121, 5;
	add.s64 	%rd124, %rd123, %rd121;
	add.s64 	%rd125, %rd124, %rd122;
	ld.global.s8 	%rd126, [%rd105+5];
	shl.b64 	%rd127, %rd125, 5;
	add.s64 	%rd128, %rd127, %rd125;
	add.s64 	%rd129, %rd128, %rd126;
	ld.global.s8 	%rd130, [%rd105+6];
	shl.b64 	%rd131, %rd129, 5;
	add.s64 	%rd132, %rd131, %rd129;
	add.s64 	%rd133, %rd132, %rd130;
	ld.global.s8 	%rd134, [%rd105+7];
	shl.b64 	%rd135, %rd133, 5;
	add.s64 	%rd136, %rd135, %rd133;
	add.s64 	%rd194, %rd136, %rd134;
	add.s32 	%r39, %r39, 8;
$L__BB0_9:
	setp.eq.s32 	%p12, %r5, 0;
	@%p12 bra 	$L__BB0_16;
	setp.lt.u32 	%p13, %r6, 3;
	@%p13 bra 	$L__BB0_12;
	cvt.u64.u32 	%rd138, %r39;
	add.s64 	%rd139, %rd138, %rd5;
	add.s64 	%rd140, %rd1, %rd139;
	ld.global.s8 	%rd141, [%rd140];
	shl.b64 	%rd142, %rd194, 5;
	add.s64 	%rd143, %rd142, %rd194;
	add.s64 	%rd144, %rd143, %rd141;
	ld.global.s8 	%rd145, [%rd140+1];
	shl.b64 	%rd146, %rd144, 5;
	add.s64 	%rd147, %rd146, %rd144;
	add.s64 	%rd148, %rd147, %rd145;
	ld.global.s8 	%rd149, [%rd140+2];
	shl.b64 	%rd150, %rd148, 5;
	add.s64 	%rd151, %rd150, %rd148;
	add.s64 	%rd152, %rd151, %rd149;
	ld.global.s8 	%rd153, [%rd140+3];
	shl.b64 	%rd154, %rd152, 5;
	add.s64 	%rd155, %rd154, %rd152;
	add.s64 	%rd194, %rd155, %rd153;
	add.s32 	%r39, %r39, 4;
$L__BB0_12:
	setp.eq.s32 	%p14, %r8, 0;
	@%p14 bra 	$L__BB0_16;
	setp.eq.s32 	%p15, %r8, 1;
	cvt.u64.u32 	%rd156, %r39;
	add.s64 	%rd157, %rd156, %rd5;
	add.s64 	%rd19, %rd1, %rd157;
	ld.global.s8 	%rd158, [%rd19];
	shl.b64 	%rd159, %rd194, 5;
	add.s64 	%rd160, %rd159, %rd194;
	add.s64 	%rd194, %rd160, %rd158;
	@%p15 bra 	$L__BB0_16;
	setp.eq.s32 	%p16, %r8, 2;
	ld.global.s8 	%rd161, [%rd19+1];
	shl.b64 	%rd162, %rd194, 5;
	add.s64 	%rd163, %rd162, %rd194;
	add.s64 	%rd194, %rd163, %rd161;
	@%p16 bra 	$L__BB0_16;
	ld.global.s8 	%rd164, [%rd19+2];
	shl.b64 	%rd165, %rd194, 5;
	add.s64 	%rd166, %rd165, %rd194;
	add.s64 	%rd194, %rd166, %rd164;
$L__BB0_16:
	cvt.u16.u64 	%rs11, %rd194;
	and.b16  	%rs12, %rs11, 255;
	and.b16  	%rs13, %rs11, 15;
	setp.gt.u16 	%p17, %rs13, 9;
	selp.b16 	%rs14, 55, 48, %p17;
	add.s16 	%rs15, %rs14, %rs13;
	st.local.u8 	[%rd4+63], %rs15;
	shr.u16 	%rs16, %rs12, 4;
	setp.gt.u16 	%p18, %rs12, 159;
	selp.b16 	%rs17, 55, 48, %p18;
	add.s16 	%rs18, %rs17, %rs16;
	st.local.u8 	[%rd4+62], %rs18;
	shr.u16 	%rs19, %rs11, 8;
	and.b16  	%rs20, %rs19, 15;
	setp.gt.u16 	%p19, %rs20, 9;
	selp.b16 	%rs21, 55, 48, %p19;
	add.s16 	%rs22, %rs21, %rs20;
	st.local.u8 	[%rd4+61], %rs22;
	shr.u16 	%rs23, %rs11, 12;
	setp.gt.u16 	%p20, %rs23, 9;
	selp.b16 	%rs24, 55, 48, %p20;
	add.s16 	%rs25, %rs24, %rs23;
	st.local.u8 	[%rd4+60], %rs25;
	shr.u64 	%rd167, %rd194, 16;
	cvt.u16.u64 	%rs26, %rd167;
	and.b16  	%rs27, %rs26, 15;
	setp.gt.u16 	%p21, %rs27, 9;
	selp.b16 	%rs28, 55, 48, %p21;
	add.s16 	%rs29, %rs28, %rs27;
	st.local.u8 	[%rd4+59], %rs29;
	shr.u64 	%rd168, %rd194, 20;
	cvt.u16.u64 	%rs30, %rd168;
	and.b16  	%rs31, %rs30, 15;
	setp.gt.u16 	%p22, %rs31, 9;
	selp.b16 	%rs32, 55, 48, %p22;
	add.s16 	%rs33, %rs32, %rs31;
	st.local.u8 	[%rd4+58], %rs33;
	shr.u64 	%rd169, %rd194, 24;
	cvt.u16.u64 	%rs34, %rd169;
	and.b16  	%rs35, %rs34, 15;
	setp.gt.u16 	%p23, %rs35, 9;
	selp.b16 	%rs36, 55, 48, %p23;
	add.s16 	%rs37, %rs36, %rs35;
	st.local.u8 	[%rd4+57], %rs37;
	shr.u64 	%rd170, %rd194, 28;
	cvt.u16.u64 	%rs38, %rd170;
	and.b16  	%rs39, %rs38, 15;
	setp.gt.u16 	%p24, %rs39, 9;
	selp.b16 	%rs40, 55, 48, %p24;
	add.s16 	%rs41, %rs40, %rs39;
	st.local.u8 	[%rd4+56], %rs41;
	shr.u64 	%rd171, %rd194, 32;
	cvt.u16.u64 	%rs42, %rd171;
	and.b16  	%rs43, %rs42, 15;
	setp.gt.u16 	%p25, %rs43, 9;
	selp.b16 	%rs44, 55, 48, %p25;
	add.s16 	%rs45, %rs44, %rs43;
	st.local.u8 	[%rd4+55], %rs45;
	shr.u64 	%rd172, %rd194, 36;
	cvt.u16.u64 	%rs46, %rd172;
	and.b16  	%rs47, %rs46, 15;
	setp.gt.u16 	%p26, %rs47, 9;
	selp.b16 	%rs48, 55, 48, %p26;
	add.s16 	%rs49, %rs48, %rs47;
	st.local.u8 	[%rd4+54], %rs49;
	shr.u64 	%rd173, %rd194, 40;
	cvt.u16.u64 	%rs50, %rd173;
	and.b16  	%rs51, %rs50, 15;
	setp.gt.u16 	%p27, %rs51, 9;
	selp.b16 	%rs52, 55, 48, %p27;
	add.s16 	%rs53, %rs52, %rs51;
	st.local.u8 	[%rd4+53], %rs53;
	shr.u64 	%rd174, %rd194, 44;
	cvt.u16.u64 	%rs54, %rd174;
	and.b16  	%rs55, %rs54, 15;
	setp.gt.u16 	%p28, %rs55, 9;
	selp.b16 	%rs56, 55, 48, %p28;
	add.s16 	%rs57, %rs56, %rs55;
	st.local.u8 	[%rd4+52], %rs57;
	shr.u64 	%rd175, %rd194, 48;
	cvt.u16.u64 	%rs58, %rd175;
	and.b16  	%rs59, %rs58, 15;
	setp.gt.u16 	%p29, %rs59, 9;
	selp.b16 	%rs60, 55, 48, %p29;
	add.s16 	%rs61, %rs60, %rs59;
	st.local.u8 	[%rd4+51], %rs61;
	shr.u64 	%rd176, %rd194, 52;
	cvt.u16.u64 	%rs62, %rd176;
	and.b16  	%rs63, %rs62, 15;
	setp.gt.u16 	%p30, %rs63, 9;
	selp.b16 	%rs64, 55, 48, %p30;
	add.s16 	%rs65, %rs64, %rs63;
	st.local.u8 	[%rd4+50], %rs65;
	shr.u64 	%rd177, %rd194, 56;
	cvt.u16.u64 	%rs66, %rd177;
	and.b16  	%rs67, %rs66, 15;
	setp.gt.u16 	%p31, %rs67, 9;
	selp.b16 	%rs68, 55, 48, %p31;
	add.s16 	%rs69, %rs68, %rs67;
	st.local.u8 	[%rd4+49], %rs69;
	shr.u64 	%rd178, %rd194, 60;
	cvt.u16.u64 	%rs70, %rd178;
	setp.gt.u64 	%p32, %rd194, -6917529027641081857;
	selp.b16 	%rs71, 55, 48, %p32;
	add.s16 	%rs72, %rs71, %rs70;
	st.local.u8 	[%rd4+48], %rs72;
	mov.b16 	%rs73, 48;
	st.local.u8 	[%rd4+47], %rs73;
	st.local.u8 	[%rd4+46], %rs73;
	st.local.u8 	[%rd4+45], %rs73;
	st.local.u8 	[%rd4+44], %rs73;
	st.local.u8 	[%rd4+43], %rs73;
	st.local.u8 	[%rd4+42], %rs73;
	st.local.u8 	[%rd4+41], %rs73;
	st.local.u8 	[%rd4+40], %rs73;
	st.local.u8 	[%rd4+39], %rs73;
	st.local.u8 	[%rd4+38], %rs73;
	st.local.u8 	[%rd4+37], %rs73;
	st.local.u8 	[%rd4+36], %rs73;
	st.local.u8 	[%rd4+35], %rs73;
	st.local.u8 	[%rd4+34], %rs73;
	st.local.u8 	[%rd4+33], %rs73;
	st.local.u8 	[%rd4+32], %rs73;
	st.local.u8 	[%rd4+31], %rs73;
	st.local.u8 	[%rd4+30], %rs73;
	st.local.u8 	[%rd4+29], %rs73;
	st.local.u8 	[%rd4+28], %rs73;
	st.local.u8 	[%rd4+27], %rs73;
	st.local.u8 	[%rd4+26], %rs73;
	st.local.u8 	[%rd4+25], %rs73;
	st.local.u8 	[%rd4+24], %rs73;
	st.local.u8 	[%rd4+23], %rs73;
	st.local.u8 	[%rd4+22], %rs73;
	st.local.u8 	[%rd4+21], %rs73;
	st.local.u8 	[%rd4+20], %rs73;
	st.local.u8 	[%rd4+19], %rs73;
	st.local.u8 	[%rd4+18], %rs73;
	st.local.u8 	[%rd4+17], %rs73;
	st.local.u8 	[%rd4+16], %rs73;
	st.local.u8 	[%rd4+15], %rs73;
	st.local.u8 	[%rd4+14], %rs73;
	st.local.u8 	[%rd4+13], %rs73;
	st.local.u8 	[%rd4+12], %rs73;
	st.local.u8 	[%rd4+11], %rs73;
	st.local.u8 	[%rd4+10], %rs73;
	st.local.u8 	[%rd4+9], %rs73;
	st.local.u8 	[%rd4+8], %rs73;
	st.local.u8 	[%rd4+7], %rs73;
	st.local.u8 	[%rd4+6], %rs73;
	st.local.u8 	[%rd4+5], %rs73;
	st.local.u8 	[%rd4+4], %rs73;
	st.local.u8 	[%rd4+3], %rs73;
	st.local.u8 	[%rd4+2], %rs73;
	st.local.u8 	[%rd4+1], %rs73;
	st.local.u8 	[%rd4], %rs73;
	mov.b16 	%rs74, 0;
	st.local.u8 	[%rd4+64], %rs74;
	mov.b32 	%r37, 0;
$L__BB0_17:
	cvt.u64.u32 	%rd179, %r37;
	add.s64 	%rd180, %rd4, %rd179;
	ld.local.s8 	%rs1, [%rd180];
	add.s64 	%rd181, %rd3, %rd179;
	ld.global.s8 	%rs2, [%rd181];
	setp.gt.s16 	%p33, %rs1, %rs2;
	@%p33 bra 	$L__BB0_20;
	setp.ge.s16 	%p34, %rs1, %rs2;
	add.s32 	%r14, %r37, 1;
	setp.lt.u32 	%p35, %r37, 63;
	and.pred  	%p36, %p34, %p35;
	mov.u32 	%r37, %r14;
	@%p36 bra 	$L__BB0_17;
	cvt.s64.s32 	%rd182, %r35;
	add.s64 	%rd183, %rd2, %rd182;
	mov.b16 	%rs75, 1;
	st.global.u8 	[%rd183], %rs75;
	bra.uni 	$L__BB0_21;
$L__BB0_20:
	cvt.s64.s32 	%rd184, %r35;
	add.s64 	%rd185, %rd2, %rd184;
	mov.b16 	%rs76, 0;
	st.global.u8 	[%rd185], %rs76;
$L__BB0_21:
	add.s32 	%r35, %r35, %r2;
	setp.lt.s32 	%p37, %r35, %r25;
	@%p37 bra 	$L__BB0_3;
	bra.uni 	$L__BB0_28;
$L__BB0_22:
	mov.b16 	%rs5, 53;
	st.local.u8 	[%rd4+63], %rs5;
	mov.b16 	%rs6, 48;
	st.local.u8 	[%rd4+62], %rs6;
	st.local.u8 	[%rd4+61], %rs5;
	mov.b16 	%rs7, 49;
	st.local.u8 	[%rd4+60], %rs7;
	st.local.u8 	[%rd4+59], %rs6;
	st.local.u8 	[%rd4+58], %rs6;
	st.local.u8 	[%rd4+57], %rs6;
	st.local.u8 	[%rd4+56], %rs6;
	st.local.u8 	[%rd4+55], %rs6;
	st.local.u8 	[%rd4+54], %rs6;
	st.local.u8 	[%rd4+53], %rs6;
	st.local.u8 	[%rd4+52], %rs6;
	st.local.u8 	[%rd4+51], %rs6;
	st.local.u8 	[%rd4+50], %rs6;
	st.local.u8 	[%rd4+49], %rs6;
	st.local.u8 	[%rd4+48], %rs6;
	st.local.u8 	[%rd4+47], %rs6;
	st.local.u8 	[%rd4+46], %rs6;
	st.local.u8 	[%rd4+45], %rs6;
	st.local.u8 	[%rd4+44], %rs6;
	st.local.u8 	[%rd4+43], %rs6;
	st.local.u8 	[%rd4+42], %rs6;
	st.local.u8 	[%rd4+41], %rs6;
	st.local.u8 	[%rd4+40], %rs6;
	st.local.u8 	[%rd4+39], %rs6;
	st.local.u8 	[%rd4+38], %rs6;
	st.local.u8 	[%rd4+37], %rs6;
	st.local.u8 	[%rd4+36], %rs6;
	st.local.u8 	[%rd4+35], %rs6;
	st.local.u8 	[%rd4+34], %rs6;
	st.local.u8 	[%rd4+33], %rs6;
	st.local.u8 	[%rd4+32], %rs6;
	st.local.u8 	[%rd4+31], %rs6;
	st.local.u8 	[%rd4+30], %rs6;
	st.local.u8 	[%rd4+29], %rs6;
	st.local.u8 	[%rd4+28], %rs6;
	st.local.u8 	[%rd4+27], %rs6;
	st.local.u8 	[%rd4+26], %rs6;
	st.local.u8 	[%rd4+25], %rs6;
	st.local.u8 	[%rd4+24], %rs6;
	st.local.u8 	[%rd4+23], %rs6;
	st.local.u8 	[%rd4+22], %rs6;
	st.local.u8 	[%rd4+21], %rs6;
	st.local.u8 	[%rd4+20], %rs6;
	st.local.u8 	[%rd4+19], %rs6;
	st.local.u8 	[%rd4+18], %rs6;
	st.local.u8 	[%rd4+17], %rs6;
	st.local.u8 	[%rd4+16], %rs6;
	st.local.u8 	[%rd4+15], %rs6;
	st.local.u8 	[%rd4+14], %rs6;
	st.local.u8 	[%rd4+13], %rs6;
	st.local.u8 	[%rd4+12], %rs6;
	st.local.u8 	[%rd4+11], %rs6;
	st.local.u8 	[%rd4+10], %rs6;
	st.local.u8 	[%rd4+9], %rs6;
	st.local.u8 	[%rd4+8], %rs6;
	st.local.u8 	[%rd4+7], %rs6;
	st.local.u8 	[%rd4+6], %rs6;
	st.local.u8 	[%rd4+5], %rs6;
	st.local.u8 	[%rd4+4], %rs6;
	st.local.u8 	[%rd4+3], %rs6;
	st.local.u8 	[%rd4+2], %rs6;
	st.local.u8 	[%rd4+1], %rs6;
	st.local.u8 	[%rd4], %rs6;
	mov.b16 	%rs8, 0;
	st.local.u8 	[%rd4+64], %rs8;
	mov.b32 	%r42, 0;
$L__BB0_23:
	cvt.u64.u32 	%rd28, %r42;
	add.s64 	%rd29, %rd4, %rd28;
	ld.local.s8 	%rs3, [%rd29];
	add.s64 	%rd30, %rd3, %rd28;
	ld.global.s8 	%rs4, [%rd30];
	setp.gt.s16 	%p3, %rs3, %rs4;
	@%p3 bra 	$L__BB0_26;
	setp.ge.s16 	%p4, %rs3, %rs4;
	add.s32 	%r23, %r42, 1;
	setp.lt.u32 	%p5, %r42, 63;
	and.pred  	%p6, %p4, %p5;
	mov.u32 	%r42, %r23;
	@%p6 bra 	$L__BB0_23;
	cvt.s64.s32 	%rd31, %r35;
	add.s64 	%rd32, %rd2, %rd31;
	mov.b16 	%rs9, 1;
	st.global.u8 	[%rd32], %rs9;
	bra.uni 	$L__BB0_27;
$L__BB0_26:
	cvt.s64.s32 	%rd33, %r35;
	add.s64 	%rd34, %rd2, %rd33;
	mov.b16 	%rs10, 0;
	st.global.u8 	[%rd34], %rs10;
$L__BB0_27:
	add.s32 	%r35, %r35, %r2;
	setp.lt.s32 	%p7, %r35, %r25;
	@%p7 bra 	$L__BB0_22;
$L__BB0_28:
	ret;

}
	// .globl	_Z15grayscaleKernelPhS_ii
.visible .entry _Z15grayscaleKernelPhS_ii(
	.param .u64 .ptr .align 1 _Z15grayscaleKernelPhS_ii_param_0,
	.param .u64 .ptr .align 1 _Z15grayscaleKernelPhS_ii_param_1,
	.param .u32 _Z15grayscaleKernelPhS_ii_param_2,
	.param .u32 _Z15grayscaleKernelPhS_ii_param_3
)
{
	.reg .pred 	%p<4>;
	.reg .b16 	%rs<4>;
	.reg .b32 	%r<16>;
	.reg .b32 	%f<7>;
	.reg .b64 	%rd<9>;

	ld.param.u64 	%rd1, [_Z15grayscaleKernelPhS_ii_param_0];
	ld.param.u64 	%rd2, [_Z15grayscaleKernelPhS_ii_param_1];
	ld.param.u32 	%r3, [_Z15grayscaleKernelPhS_ii_param_2];
	ld.param.u32 	%r4, [_Z15grayscaleKernelPhS_ii_param_3];
	mov.u32 	%r6, %tid.x;
	mov.u32 	%r7, %ctaid.x;
	mov.u32 	%r8, %ntid.x;
	mad.lo.s32 	%r1, %r7, %r8, %r6;
	mov.u32 	%r9, %tid.y;
	mov.u32 	%r10, %ctaid.y;
	mov.u32 	%r11, %ntid.y;
	mad.lo.s32 	%r12, %r10, %r11, %r9;
	setp.ge.s32 	%p1, %r1, %r3;
	setp.ge.s32 	%p2, %r12, %r4;
	or.pred  	%p3, %p1, %p2;
	@%p3 bra 	$L__BB1_2;
	cvta.to.global.u64 	%rd3, %rd1;
	cvta.to.global.u64 	%rd4, %rd2;
	mad.lo.s32 	%r13, %r3, %r12, %r1;
	mul.lo.s32 	%r14, %r13, 3;
	cvt.s64.s32 	%rd5, %r14;
	add.s64 	%rd6, %rd3, %rd5;
	ld.global.u8 	%rs1, [%rd6];
	ld.global.u8 	%rs2, [%rd6+1];
	ld.global.u8 	%rs3, [%rd6+2];
	cvt.rn.f32.u16 	%f1, %rs1;
	cvt.rn.f32.u16 	%f2, %rs2;
	mul.f32 	%f3, %f2, 0f3F1645A2;
	fma.rn.f32 	%f4, %f1, 0f3E991687, %f3;
	cvt.rn.f32.u16 	%f5, %rs3;
	fma.rn.f32 	%f6, %f5, 0f3DE978D5, %f4;
	cvt.rzi.u32.f32 	%r15, %f6;
	cvt.s64.s32 	%rd7, %r13;
	add.s64 	%rd8, %rd4, %rd7;
	st.global.u8 	[%rd8], %r15;
$L__BB1_2:
	ret;

}
	// .globl	_Z14upsampleKernelPhS_iii
.visible .entry _Z14upsampleKernelPhS_iii(
	.param .u64 .ptr .align 1 _Z14upsampleKernelPhS_iii_param_0,
	.param .u64 .ptr .align 1 _Z14upsampleKernelPhS_iii_param_1,
	.param .u32 _Z14upsampleKernelPhS_iii_param_2,
	.param .u32 _Z14upsampleKernelPhS_iii_param_3,
	.param .u32 _Z14upsampleKernelPhS_iii_param_4
)
{
	.reg .pred 	%p<4>;
	.reg .b16 	%rs<4>;
	.reg .b32 	%r<22>;
	.reg .b64 	%rd<9>;

	ld.param.u64 	%rd1, [_Z14upsampleKernelPhS_iii_param_0];
	ld.param.u64 	%rd2, [_Z14upsampleKernelPhS_iii_param_1];
	ld.param.u32 	%r4, [_Z14upsampleKernelPhS_iii_param_2];
	ld.param.u32 	%r6, [_Z14upsampleKernelPhS_iii_param_3];
	ld.param.u32 	%r5, [_Z14upsampleKernelPhS_iii_param_4];
	mov.u32 	%r7, %tid.x;
	mov.u32 	%r8, %ctaid.x;
	mov.u32 	%r9, %ntid.x;
	mad.lo.s32 	%r1, %r8, %r9, %r7;
	mov.u32 	%r10, %tid.y;
	mov.u32 	%r11, %ctaid.y;
	mov.u32 	%r12, %ntid.y;
	mad.lo.s32 	%r13, %r11, %r12, %r10;
	mul.lo.s32 	%r3, %r5, %r4;
	setp.ge.s32 	%p1, %r1, %r3;
	mul.lo.s32 	%r14, %r5, %r6;
	setp.ge.s32 	%p2, %r13, %r14;
	or.pred  	%p3, %p1, %p2;
	@%p3 bra 	$L__BB2_2;
	cvta.to.global.u64 	%rd3, %rd1;
	cvta.to.global.u64 	%rd4, %rd2;
	div.s32 	%r16, %r1, %r5;
	div.s32 	%r17, %r13, %r5;
	mad.lo.s32 	%r18, %r17, %r4, %r16;
	mad.lo.s32 	%r19, %r3, %r13, %r1;
	mul.lo.s32 	%r20, %r19, 3;
	mul.lo.s32 	%r21, %r18, 3;
	cvt.s64.s32 	%rd5, %r21;
	add.s64 	%rd6, %rd3, %rd5;
	ld.global.u8 	%rs1, [%rd6];
	cvt.s64.s32 	%rd7, %r20;
	add.s64 	%rd8, %rd4, %rd7;
	st.global.u8 	[%rd8], %rs1;
	ld.global.u8 	%rs2, [%rd6+1];
	st.global.u8 	[%rd8+1], %rs2;
	ld.global.u8 	%rs3, [%rd6+2];
	st.global.u8 	[%rd8+2], %rs3;
$L__BB2_2:
	ret;

}
	// .globl	_Z13sharpenKernelPhS_ii
.visible .entry _Z13sharpenKernelPhS_ii(
	.param .u64 .ptr .align 1 _Z13sharpenKernelPhS_ii_param_0,
	.param .u64 .ptr .align 1 _Z13sharpenKernelPhS_ii_param_1,
	.param .u32 _Z13sharpenKernelPhS_ii_param_2,
	.param .u32 _Z13sharpenKernelPhS_ii_param_3
)
{
	.reg .pred 	%p<29>;
	.reg .b16 	%rs<11>;
	.reg .b32 	%r<51>;
	.reg .b32 	%f<67>;
	.reg .b64 	%rd<14>;
	.reg .b64 	%fd<5>;

	ld.param.u64 	%rd6, [_Z13sharpenKernelPhS_ii_param_0];
	ld.param.u64 	%rd7, [_Z13sharpenKernelPhS_ii_param_1];
	ld.param.u32 	%r17, [_Z13sharpenKernelPhS_ii_param_2];
	ld.param.u32 	%r19, [_Z13sharpenKernelPhS_ii_param_3];
	mov.u32 	%r20, %tid.x;
	mov.u32 	%r21, %ctaid.x;
	mov.u32 	%r22, %ntid.x;
	mad.lo.s32 	%r1, %r21, %r22, %r20;
	mov.u32 	%r23, %tid.y;
	mov.u32 	%r24, %ctaid.y;
	mov.u32 	%r25, %ntid.y;
	mad.lo.s32 	%r26, %r24, %r25, %r23;
	setp.ge.s32 	%p6, %r1, %r17;
	setp.ge.s32 	%p7, %r26, %r19;
	or.pred  	%p8, %p6, %p7;
	@%p8 bra 	$L__BB3_21;
	mul.lo.s32 	%r28, %r17, %r26;
	add.s32 	%r29, %r28, %r1;
	mul.lo.s32 	%r49, %r29, 3;
	setp.ne.s32 	%p9, %r26, 0;
	sub.s32 	%r30, %r28, %r17;
	setp.gt.s32 	%p10, %r1, 0;
	ld.const.f32 	%f1, [laplacianFilter];
	setp.gt.s32 	%p11, %r1, -1;
	and.pred  	%p1, %p11, %p9;
	ld.const.f32 	%f2, [laplacianFilter+4];
	add.s32 	%r31, %r1, 1;
	setp.gt.s32 	%p12, %r1, -2;
	setp.lt.s32 	%p13, %r31, %r17;
	and.pred  	%p2, %p12, %p13;
	ld.const.f32 	%f3, [laplacianFilter+8];
	ld.const.f32 	%f4, [laplacianFilter+12];
	ld.const.f32 	%f5, [laplacianFilter+16];
	ld.const.f32 	%f6, [laplacianFilter+20];
	add.s32 	%r32, %r26, 1;
	setp.lt.u32 	%p14, %r32, %r19;
	and.pred  	%p3, %p10, %p14;
	ld.const.f32 	%f7, [laplacianFilter+24];
	and.pred  	%p4, %p11, %p14;
	ld.const.f32 	%f8, [laplacianFilter+28];
	and.pred  	%p5, %p2, %p14;
	ld.const.f32 	%f9, [laplacianFilter+32];
	cvta.to.global.u64 	%rd8, %rd6;
	add.s64 	%rd1, %rd8, 3;
	add.s32 	%r33, %r29, %r17;
	mad.lo.s32 	%r48, %r33, 3, -3;
	add.s32 	%r34, %r1, %r30;
	mad.lo.s32 	%r47, %r34, 3, -3;
	add.s32 	%r46, %r49, -3;
	cvta.to.global.u64 	%rd2, %rd7;
	mov.b32 	%r50, 0;
	not.pred 	%p18, %p1;
	not.pred 	%p25, %p3;
	not.pred 	%p26, %p4;
	not.pred 	%p27, %p5;
$L__BB3_2:
	cvt.s64.s32 	%rd9, %r47;
	add.s64 	%rd3, %rd1, %rd9;
	setp.lt.s32 	%p15, %r1, 1;
	mov.u32 	%r35, %ctaid.y;
	mov.u32 	%r36, %ntid.y;
	mov.u32 	%r37, %tid.y;
	mad.lo.s32 	%r38, %r35, %r36, %r37;
	setp.eq.s32 	%p16, %r38, 0;
	mov.f32 	%f58, 0f40A00000;
	or.pred  	%p17, %p15, %p16;
	@%p17 bra 	$L__BB3_4;
	ld.global.u8 	%rs1, [%rd3+-3];
	cvt.rn.f32.u16 	%f36, %rs1;
	fma.rn.f32 	%f58, %f1, %f36, 0f00000000;
$L__BB3_4:
	mov.f32 	%f59, 0f40A00000;
	@%p18 bra 	$L__BB3_6;
	ld.global.u8 	%rs2, [%rd3];
	cvt.rn.f32.u16 	%f38, %rs2;
	mul.f32 	%f59, %f2, %f38;
$L__BB3_6:
	add.f32 	%f14, %f58, %f59;
	mov.u32 	%r40, %ctaid.y;
	mov.u32 	%r41, %ntid.y;
	mov.u32 	%r42, %tid.y;
	mad.lo.s32 	%r43, %r40, %r41, %r42;
	setp.eq.s32 	%p19, %r43, 0;
	not.pred 	%p20, %p2;
	mov.f32 	%f60, 0f40A00000;
	or.pred  	%p21, %p20, %p19;
	@%p21 bra 	$L__BB3_8;
	ld.global.u8 	%rs3, [%rd3+3];
	cvt.rn.f32.u16 	%f40, %rs3;
	mul.f32 	%f60, %f3, %f40;
$L__BB3_8:
	cvt.s64.s32 	%rd10, %r46;
	add.s64 	%rd4, %rd1, %rd10;
	setp.lt.s32 	%p22, %r1, 1;
	add.f32 	%f17, %f14, %f60;
	mov.f32 	%f61, 0f40A00000;
	@%p22 bra 	$L__BB3_10;
	ld.global.u8 	%rs4, [%rd4+-3];
	cvt.rn.f32.u16 	%f42, %rs4;
	mul.f32 	%f61, %f4, %f42;
$L__BB3_10:
	setp.lt.s32 	%p23, %r1, 0;
	add.f32 	%f20, %f17, %f61;
	mov.f32 	%f62, 0f40A00000;
	@%p23 bra 	$L__BB3_12;
	ld.global.u8 	%rs5, [%rd4];
	cvt.rn.f32.u16 	%f44, %rs5;
	mul.f32 	%f62, %f5, %f44;
$L__BB3_12:
	add.f32 	%f23, %f20, %f62;
	mov.f32 	%f63, 0f40A00000;
	@%p20 bra 	$L__BB3_14;
	ld.global.u8 	%rs6, [%rd4+3];
	cvt.rn.f32.u16 	%f46, %rs6;
	mul.f32 	%f63, %f6, %f46;
$L__BB3_14:
	cvt.s64.s32 	%rd11, %r48;
	add.s64 	%rd5, %rd1, %rd11;
	add.f32 	%f26, %f23, %f63;
	mov.f32 	%f64, 0f40A00000;
	@%p25 bra 	$L__BB3_16;
	ld.global.u8 	%rs7, [%rd5+-3];
	cvt.rn.f32.u16 	%f48, %rs7;
	mul.f32 	%f64, %f7, %f48;
$L__BB3_16:
	add.f32 	%f29, %f26, %f64;
	mov.f32 	%f65, 0f40A00000;
	@%p26 bra 	$L__BB3_18;
	ld.global.u8 	%rs8, [%rd5];
	cvt.rn.f32.u16 	%f50, %rs8;
	mul.f32 	%f65, %f8, %f50;
$L__BB3_18:
	add.f32 	%f32, %f29, %f65;
	mov.f32 	%f66, 0f40A00000;
	@%p27 bra 	$L__BB3_20;
	ld.global.u8 	%rs9, [%rd5+3];
	cvt.rn.f32.u16 	%f52, %rs9;
	mul.f32 	%f66, %f9, %f52;
$L__BB3_20:
	add.f32 	%f53, %f32, %f66;
	ld.global.u8 	%rs10, [%rd4];
	cvt.rn.f32.u16 	%f54, %rs10;
	add.f32 	%f55, %f53, %f54;
	cvt.f64.f32 	%fd1, %f55;
	max.f64 	%fd2, %fd1, 0d0000000000000000;
	cvt.rn.f32.f64 	%f56, %fd2;
	cvt.f64.f32 	%fd3, %f56;
	min.f64 	%fd4, %fd3, 0d406FE00000000000;
	cvt.rn.f32.f64 	%f57, %fd4;
	cvt.rzi.u32.f32 	%r45, %f57;
	cvt.s64.s32 	%rd12, %r49;
	add.s64 	%rd13, %rd2, %rd12;
	st.global.u8 	[%rd13], %r45;
	add.s32 	%r50, %r50, 1;
	add.s32 	%r49, %r49, 1;
	add.s32 	%r48, %r48, 1;
	add.s32 	%r47, %r47, 1;
	add.s32 	%r46, %r46, 1;
	setp.ne.s32 	%p28, %r50, 3;
	@%p28 bra 	$L__BB3_2;
$L__BB3_21:
	ret;

}
	// .globl	_Z15matrixMulKernelPfS_S_iii
.visible .entry _Z15matrixMulKernelPfS_S_iii(
	.param .u64 .ptr .align 1 _Z15matrixMulKernelPfS_S_iii_param_0,
	.param .u64 .ptr .align 1 _Z15matrixMulKernelPfS_S_iii_param_1,
	.param .u64 .ptr .align 1 _Z15matrixMulKernelPfS_S_iii_param_2,
	.param .u32 _Z15matrixMulKernelPfS_S_iii_param_3,
	.param .u32 _Z15matrixMulKernelPfS_S_iii_param_4,
	.param .u32 _Z15matrixMulKernelPfS_S_iii_param_5
)
{
	.reg .pred 	%p<13>;
	.reg .b32 	%r<41>;
	.reg .b32 	%f<68>;
	.reg .b64 	%rd<53>;

	ld.param.u64 	%rd7, [_Z15matrixMulKernelPfS_S_iii_param_0];
	ld.param.u64 	%rd8, [_Z15matrixMulKernelPfS_S_iii_param_1];
	ld.param.u64 	%rd6, [_Z15matrixMulKernelPfS_S_iii_param_2];
	ld.param.u32 	%r20, [_Z15matrixMulKernelPfS_S_iii_param_3];
	ld.param.u32 	%r18, [_Z15matrixMulKernelPfS_S_iii_param_4];
	ld.param.u32 	%r19, [_Z15matrixMulKernelPfS_S_iii_param_5];
	cvta.to.global.u64 	%rd1, %rd8;
	cvta.to.global.u64 	%rd2, %rd7;
	mov.u32 	%r21, %ctaid.y;
	mov.u32 	%r22, %ntid.y;
	mov.u32 	%r23, %tid.y;
	mad.lo.s32 	%r1, %r21, %r22, %r23;
	mov.u32 	%r24, %ctaid.x;
	mov.u32 	%r25, %ntid.x;
	mov.u32 	%r26, %tid.x;
	mad.lo.s32 	%r2, %r24, %r25, %r26;
	setp.ge.s32 	%p1, %r1, %r20;
	setp.ge.s32 	%p2, %r2, %r19;
	or.pred  	%p3, %p1, %p2;
	@%p3 bra 	$L__BB4_14;
	setp.lt.s32 	%p4, %r18, 1;
	mov.f32 	%f67, 0f00000000;
	@%p4 bra 	$L__BB4_13;
	mul.lo.s32 	%r3, %r18, %r1;
	and.b32  	%r4, %r18, 7;
	setp.lt.u32 	%p5, %r18, 8;
	mov.f32 	%f67, 0f00000000;
	mov.b32 	%r39, 0;
	@%p5 bra 	$L__BB4_5;
	and.b32  	%r39, %r18, 2147483640;
	neg.s32 	%r37, %r39;
	shl.b32 	%r7, %r19, 3;
	mul.wide.u32 	%rd9, %r3, 4;
	add.s64 	%rd10, %rd9, %rd2;
	add.s64 	%rd52, %rd10, 16;
	mov.f32 	%f67, 0f00000000;
	mul.wide.s32 	%rd13, %r19, 4;
	mov.u32 	%r36, %r2;
$L__BB4_4:
	.pragma "nounroll";
	ld.global.f32 	%f17, [%rd52+-16];
	mul.wide.s32 	%rd11, %r36, 4;
	add.s64 	%rd12, %rd1, %rd11;
	ld.global.f32 	%f18, [%rd12];
	fma.rn.f32 	%f19, %f17, %f18, %f67;
	ld.global.f32 	%f20, [%rd52+-12];
	add.s64 	%rd14, %rd12, %rd13;
	ld.global.f32 	%f21, [%rd14];
	fma.rn.f32 	%f22, %f20, %f21, %f19;
	ld.global.f32 	%f23, [%rd52+-8];
	add.s64 	%rd15, %rd14, %rd13;
	ld.global.f32 	%f24, [%rd15];
	fma.rn.f32 	%f25, %f23, %f24, %f22;
	ld.global.f32 	%f26, [%rd52+-4];
	add.s64 	%rd16, %rd15, %rd13;
	ld.global.f32 	%f27, [%rd16];
	fma.rn.f32 	%f28, %f26, %f27, %f25;
	ld.global.f32 	%f29, [%rd52];
	add.s64 	%rd17, %rd16, %rd13;
	ld.global.f32 	%f30, [%rd17];
	fma.rn.f32 	%f31, %f29, %f30, %f28;
	ld.global.f32 	%f32, [%rd52+4];
	add.s64 	%rd18, %rd17, %rd13;
	ld.global.f32 	%f33, [%rd18];
	fma.rn.f32 	%f34, %f32, %f33, %f31;
	ld.global.f32 	%f35, [%rd52+8];
	add.s64 	%rd19, %rd18, %rd13;
	ld.global.f32 	%f36, [%rd19];
	fma.rn.f32 	%f37, %f35, %f36, %f34;
	ld.global.f32 	%f38, [%rd52+12];
	add.s64 	%rd20, %rd19, %rd13;
	ld.global.f32 	%f39, [%rd20];
	fma.rn.f32 	%f67, %f38, %f39, %f37;
	add.s32 	%r37, %r37, 8;
	add.s32 	%r36, %r36, %r7;
	add.s64 	%rd52, %rd52, 32;
	setp.ne.s32 	%p6, %r37, 0;
	@%p6 bra 	$L__BB4_4;
$L__BB4_5:
	setp.eq.s32 	%p7, %r4, 0;
	@%p7 bra 	$L__BB4_13;
	and.b32  	%r13, %r18, 3;
	setp.lt.u32 	%p8, %r4, 4;
	@%p8 bra 	$L__BB4_8;
	add.s32 	%r28, %r39, %r3;
	mul.wide.u32 	%rd21, %r28, 4;
	add.s64 	%rd22, %rd2, %rd21;
	ld.global.f32 	%f41, [%rd22];
	mad.lo.s32 	%r29, %r39, %r19, %r2;
	mul.wide.s32 	%rd23, %r29, 4;
	add.s64 	%rd24, %rd1, %rd23;
	ld.global.f32 	%f42, [%rd24];
	fma.rn.f32 	%f43, %f41, %f42, %f67;
	cvt.u64.u32 	%rd25, %r3;
	cvt.u64.u32 	%rd26, %r39;
	add.s64 	%rd27, %rd26, %rd25;
	shl.b64 	%rd28, %rd27, 2;
	add.s64 	%rd29, %rd2, %rd28;
	ld.global.f32 	%f44, [%rd29+4];
	mul.wide.s32 	%rd30, %r19, 4;
	add.s64 	%rd31, %rd24, %rd30;
	ld.global.f32 	%f45, [%rd31];
	fma.rn.f32 	%f46, %f44, %f45, %f43;
	ld.global.f32 	%f47, [%rd29+8];
	add.s64 	%rd32, %rd31, %rd30;
	ld.global.f32 	%f48, [%rd32];
	fma.rn.f32 	%f49, %f47, %f48, %f46;
	ld.global.f32 	%f50, [%rd29+12];
	add.s64 	%rd33, %rd32, %rd30;
	ld.global.f32 	%f51, [%rd33];
	fma.rn.f32 	%f67, %f50, %f51, %f49;
	add.s32 	%r39, %r39, 4;
$L__BB4_8:
	setp.eq.s32 	%p9, %r13, 0;
	@%p9 bra 	$L__BB4_13;
	setp.eq.s32 	%p10, %r13, 1;
	@%p10 bra 	$L__BB4_11;
	add.s32 	%r30, %r39, %r3;
	mul.wide.u32 	%rd34, %r30, 4;
	add.s64 	%rd35, %rd2, %rd34;
	ld.global.f32 	%f53, [%rd35];
	mad.lo.s32 	%r31, %r39, %r19, %r2;
	mul.wide.s32 	%rd36, %r31, 4;
	add.s64 	%rd37, %rd1, %rd36;
	ld.global.f32 	%f54, [%rd37];
	fma.rn.f32 	%f55, %f53, %f54, %f67;
	cvt.u64.u32 	%rd38, %r3;
	cvt.u64.u32 	%rd39, %r39;
	add.s64 	%rd40, %rd39, %rd38;
	shl.b64 	%rd41, %rd40, 2;
	add.s64 	%rd42, %rd2, %rd41;
	ld.global.f32 	%f56, [%rd42+4];
	mul.wide.s32 	%rd43, %r19, 4;
	add.s64 	%rd44, %rd37, %rd43;
	ld.global.f32 	%f57, [%rd44];
	fma.rn.f32 	%f67, %f56, %f57, %f55;
	add.s32 	%r39, %r39, 2;
$L__BB4_11:
	and.b32  	%r32, %r18, 1;
	setp.eq.b32 	%p11, %r32, 1;
	not.pred 	%p12, %p11;
	@%p12 bra 	$L__BB4_13;
	add.s32 	%r33, %r39, %r3;
	mul.wide.u32 	%rd45, %r33, 4;
	add.s64 	%rd46, %rd2, %rd45;
	ld.global.f32 	%f58, [%rd46];
	mad.lo.s32 	%r34, %r39, %r19, %r2;
	mul.wide.s32 	%rd47, %r34, 4;
	add.s64 	%rd48, %rd1, %rd47;
	ld.global.f32 	%f59, [%rd48];
	fma.rn.f32 	%f67, %f58, %f59, %f67;
$L__BB4_13:
	mad.lo.s32 	%r35, %r19, %r1, %r2;
	cvta.to.global.u64 	%rd49, %rd6;
	mul.wide.s32 	%rd50, %r35, 4;
	add.s64 	%rd51, %rd49, %rd50;
	st.global.f32 	[%rd51], %f67;
$L__BB4_14:
	ret;

}
	// .globl	_Z15vectorDotKernelPKfS0_Pfi
.visible .entry _Z15vectorDotKernelPKfS0_Pfi(
	.param .u64 .ptr .align 1 _Z15vectorDotKernelPKfS0_Pfi_param_0,
	.param .u64 .ptr .align 1 _Z15vectorDotKernelPKfS0_Pfi_param_1,
	.param .u64 .ptr .align 1 _Z15vectorDotKernelPKfS0_Pfi_param_2,
	.param .u32 _Z15vectorDotKernelPKfS0_Pfi_param_3
)
{
	.reg .pred 	%p<11>;
	.reg .b32 	%r<39>;
	.reg .b32 	%f<35>;
	.reg .b64 	%rd<20>;
	// demoted variable
	.shared .align 4 .b8 _ZZ15vectorDotKernelPKfS0_PfiE5cache[1024];
	ld.param.u64 	%rd4, [_Z15vectorDotKernelPKfS0_Pfi_param_0];
	ld.param.u64 	%rd5, [_Z15vectorDotKernelPKfS0_Pfi_param_1];
	ld.param.u64 	%rd3, [_Z15vectorDotKernelPKfS0_Pfi_param_2];
	ld.param.u32 	%r17, [_Z15vectorDotKernelPKfS0_Pfi_param_3];
	cvta.to.global.u64 	%rd1, %rd5;
	cvta.to.global.u64 	%rd2, %rd4;
	mov.u32 	%r1, %tid.x;
	mov.u32 	%r18, %ctaid.x;
	mov.u32 	%r38, %ntid.x;
	mad.lo.s32 	%r36, %r18, %r38, %r1;
	mov.u32 	%r19, %nctaid.x;
	mul.lo.s32 	%r4, %r38, %r19;
	setp.ge.s32 	%p1, %r36, %r17;
	mov.f32 	%f34, 0f00000000;
	@%p1 bra 	$L__BB5_7;
	add.s32 	%r20, %r36, %r4;
	max.s32 	%r21, %r17, %r20;
	setp.lt.s32 	%p2, %r20, %r17;
	selp.u32 	%r22, 1, 0, %p2;
	add.s32 	%r23, %r20, %r22;
	sub.s32 	%r24, %r21, %r23;
	div.u32 	%r25, %r24, %r4;
	add.s32 	%r5, %r25, %r22;
	and.b32  	%r26, %r5, 3;
	setp.eq.s32 	%p3, %r26, 3;
	mov.f32 	%f34, 0f00000000;
	@%p3 bra 	$L__BB5_4;
	add.s32 	%r27, %r5, 1;
	and.b32  	%r28, %r27, 3;
	neg.s32 	%r34, %r28;
	mov.f32 	%f34, 0f00000000;
$L__BB5_3:
	.pragma "nounroll";
	mul.wide.s32 	%rd6, %r36, 4;
	add.s64 	%rd7, %rd1, %rd6;
	add.s64 	%rd8, %rd2, %rd6;
	ld.global.f32 	%f12, [%rd8];
	ld.global.f32 	%f13, [%rd7];
	fma.rn.f32 	%f34, %f12, %f13, %f34;
	add.s32 	%r36, %r36, %r4;
	add.s32 	%r34, %r34, 1;
	setp.ne.s32 	%p4, %r34, 0;
	@%p4 bra 	$L__BB5_3;
$L__BB5_4:
	setp.lt.u32 	%p5, %r5, 3;
	@%p5 bra 	$L__BB5_7;
	mul.wide.s32 	%rd12, %r4, 4;
	shl.b32 	%r29, %r4, 2;
$L__BB5_6:
	mul.wide.s32 	%rd9, %r36, 4;
	add.s64 	%rd10, %rd2, %rd9;
	ld.global.f32 	%f14, [%rd10];
	add.s64 	%rd11, %rd1, %rd9;
	ld.global.f32 	%f15, [%rd11];
	fma.rn.f32 	%f16, %f14, %f15, %f34;
	add.s64 	%rd13, %rd10, %rd12;
	ld.global.f32 	%f17, [%rd13];
	add.s64 	%rd14, %rd11, %rd12;
	ld.global.f32 	%f18, [%rd14];
	fma.rn.f32 	%f19, %f17, %f18, %f16;
	add.s64 	%rd15, %rd13, %rd12;
	ld.global.f32 	%f20, [%rd15];
	add.s64 	%rd16, %rd14, %rd12;
	ld.global.f32 	%f21, [%rd16];
	fma.rn.f32 	%f22, %f20, %f21, %f19;
	add.s64 	%rd17, %rd15, %rd12;
	ld.global.f32 	%f23, [%rd17];
	add.s64 	%rd18, %rd16, %rd12;
	ld.global.f32 	%f24, [%rd18];
	fma.rn.f32 	%f34, %f23, %f24, %f22;
	add.s32 	%r36, %r29, %r36;
	setp.lt.s32 	%p6, %r36, %r17;
	@%p6 bra 	$L__BB5_6;
$L__BB5_7:
	shl.b32 	%r30, %r1, 2;
	mov.u32 	%r31, _ZZ15vectorDotKernelPKfS0_PfiE5cache;
	add.s32 	%r14, %r31, %r30;
	st.shared.f32 	[%r14], %f34;
	bar.sync 	0;
	setp.lt.u32 	%p7, %r38, 2;
	@%p7 bra 	$L__BB5_11;
$L__BB5_8:
	shr.u32 	%r16, %r38, 1;
	setp.ge.u32 	%p8, %r1, %r16;
	@%p8 bra 	$L__BB5_10;
	shl.b32 	%r32, %r16, 2;
	add.s32 	%r33, %r14, %r32;
	ld.shared.f32 	%f25, [%r33];
	ld.shared.f32 	%f26, [%r14];
	add.f32 	%f27, %f25, %f26;
	st.shared.f32 	[%r14], %f27;
$L__BB5_10:
	bar.sync 	0;
	setp.gt.u32 	%p9, %r38, 3;
	mov.u32 	%r38, %r16;
	@%p9 bra 	$L__BB5_8;
$L__BB5_11:
	setp.ne.s32 	%p10, %r1, 0;
	@%p10 bra 	$L__BB5_13;
	ld.shared.f32 	%f28, [_ZZ15vectorDotKernelPKfS0_PfiE5cache];
	cvta.to.global.u64 	%rd19, %rd3;
	atom.global.add.f32 	%f29, [%rd19], %f28;
$L__BB5_13:
	ret;

}
	// .globl	_Z18vectorL2NormKernelPKfPfi
.visible .entry _Z18vectorL2NormKernelPKfPfi(
	.param .u64 .ptr .align 1 _Z18vectorL2NormKernelPKfPfi_param_0,
	.param .u64 .ptr .align 1 _Z18vectorL2NormKernelPKfPfi_param_1,
	.param .u32 _Z18vectorL2NormKernelPKfPfi_param_2
)
{
	.reg .pred 	%p<11>;
	.reg .b32 	%r<39>;
	.reg .b32 	%f<30>;
	.reg .b64 	%rd<13>;
	// demoted variable
	.shared .align 4 .b8 _ZZ18vectorL2NormKernelPKfPfiE5cache[1024];
	ld.param.u64 	%rd3, [_Z18vectorL2NormKernelPKfPfi_param_0];
	ld.param.u64 	%rd2, [_Z18vectorL2NormKernelPKfPfi_param_1];
	ld.param.u32 	%r17, [_Z18vectorL2NormKernelPKfPfi_param_2];
	cvta.to.global.u64 	%rd1, %rd3;
	mov.u32 	%r1, %tid.x;
	mov.u32 	%r18, %ctaid.x;
	mov.u32 	%r38, %ntid.x;
	mad.lo.s32 	%r36, %r18, %r38, %r1;
	mov.u32 	%r19, %nctaid.x;
	mul.lo.s32 	%r4, %r38, %r19;
	setp.ge.s32 	%p1, %r36, %r17;
	mov.f32 	%f29, 0f00000000;
	@%p1 bra 	$L__BB6_7;
	add.s32 	%r20, %r36, %r4;
	max.s32 	%r21, %r17, %r20;
	setp.lt.s32 	%p2, %r20, %r17;
	selp.u32 	%r22, 1, 0, %p2;
	add.s32 	%r23, %r20, %r22;
	sub.s32 	%r24, %r21, %r23;
	div.u32 	%r25, %r24, %r4;
	add.s32 	%r5, %r25, %r22;
	and.b32  	%r26, %r5, 3;
	setp.eq.s32 	%p3, %r26, 3;
	mov.f32 	%f29, 0f00000000;
	@%p3 bra 	$L__BB6_4;
	add.s32 	%r27, %r5, 1;
	and.b32  	%r28, %r27, 3;
	neg.s32 	%r34, %r28;
	mov.f32 	%f29, 0f00000000;
$L__BB6_3:
	.pragma "nounroll";
	mul.wide.s32 	%rd4, %r36, 4;
	add.s64 	%rd5, %rd1, %rd4;
	ld.global.f32 	%f12, [%rd5];
	fma.rn.f32 	%f29, %f12, %f12, %f29;
	add.s32 	%r36, %r36, %r4;
	add.s32 	%r34, %r34, 1;
	setp.ne.s32 	%p4, %r34, 0;
	@%p4 bra 	$L__BB6_3;
$L__BB6_4:
	setp.lt.u32 	%p5, %r5, 3;
	@%p5 bra 	$L__BB6_7;
	mul.wide.s32 	%rd8, %r4, 4;
	shl.b32 	%r29, %r4, 2;
$L__BB6_6:
	mul.wide.s32 	%rd6, %r36, 4;
	add.s64 	%rd7, %rd1, %rd6;
	ld.global.f32 	%f13, [%rd7];
	fma.rn.f32 	%f14, %f13, %f13, %f29;
	add.s64 	%rd9, %rd7, %rd8;
	ld.global.f32 	%f15, [%rd9];
	fma.rn.f32 	%f16, %f15, %f15, %f14;
	add.s64 	%rd10, %rd9, %rd8;
	ld.global.f32 	%f17, [%rd10];
	fma.rn.f32 	%f18, %f17, %f17, %f16;
	add.s64 	%rd11, %rd10, %rd8;
	ld.global.f32 	%f19, [%rd11];
	fma.rn.f32 	%f29, %f19, %f19, %f18;
	add.s32 	%r36, %r29, %r36;
	setp.lt.s32 	%p6, %r36, %r17;
	@%p6 bra 	$L__BB6_6;
$L__BB6_7:
	shl.b32 	%r30, %r1, 2;
	mov.u32 	%r31, _ZZ18vectorL2NormKernelPKfPfiE5cache;
	add.s32 	%r14, %r31, %r30;
	st.shared.f32 	[%r14], %f29;
	bar.sync 	0;
	setp.lt.u32 	%p7, %r38, 2;
	@%p7 bra 	$L__BB6_11;
$L__BB6_8:
	shr.u32 	%r16, %r38, 1;
	setp.ge.u32 	%p8, %r1, %r16;
	@%p8 bra 	$L__BB6_10;
	shl.b32 	%r32, %r16, 2;
	add.s32 	%r33, %r14, %r32;
	ld.shared.f32 	%f20, [%r33];
	ld.shared.f32 	%f21, [%r14];
	add.f32 	%f22, %f20, %f21;
	st.shared.f32 	[%r14], %f22;
$L__BB6_10:
	bar.sync 	0;
	setp.gt.u32 	%p9, %r38, 3;
	mov.u32 	%r38, %r16;
	@%p9 bra 	$L__BB6_8;
$L__BB6_11:
	setp.ne.s32 	%p10, %r1, 0;
	@%p10 bra 	$L__BB6_13;
	ld.shared.f32 	%f23, [_ZZ18vectorL2NormKernelPKfPfiE5cache];
	cvta.to.global.u64 	%rd12, %rd2;
	atom.global.add.f32 	%f24, [%rd12], %f23;
$L__BB6_13:
	ret;

}


// ===== COMPILED SASS (sm_100) =====

	.target	sm_100

	.elftype	@"ET_EXEC"


//--------------------- .note.nv.tkinfo           --------------------------
	.section	.note.nv.tkinfo,"",@"SHT_NOTE"
	.sectionflags	@"SHF_NOTE_NV_TKINFO"
	.tkinfo
        /*0018*/ 	.word	0x00000002
        /*0030*/ 	.string	""
        /*0030*/ 	.string	"ptxas"
        /*0030*/ 	.string	"Cuda compilation tools, release 13.0, V13.0.88"
        /*0030*/ 	.string	"Build cuda_13.0.r13.0/compiler.36424714_0"
        /*0030*/ 	.string	"-arch sm_100 -m 64 "



//--------------------- .note.nv.cuinfo           --------------------------
	.section	.note.nv.cuinfo,"",@"SHT_NOTE"
	.sectionflags	@"SHF_NOTE_NV_CUINFO"
        /*0018*/ 	.short	0x0002
        /*001a*/ 	.short	0x0064
        /*001c*/ 	.short	0x0082
	.zero		2


//--------------------- .nv.info                  --------------------------
	.section	.nv.info,"",@"SHT_CUDA_INFO"
	.align	4


	//----- nvinfo : EIATTR_REGCOUNT
	.align		4
        /*0000*/ 	.byte	0x04, 0x2f
        /*0002*/ 	.short	(.L_2 - .L_1)
	.align		4
.L_1:
        /*0004*/ 	.word	index@(_Z12miningKernelPKciiPcS0_)
        /*0008*/ 	.word	0x0000001f


	//----- nvinfo : EIATTR_FRAME_SIZE
	.align		4
.L_2:
        /*000c*/ 	.byte	0x04, 0x11
        /*000e*/ 	.short	(.L_4 - .L_3)
	.align		4
.L_3:
        /*0010*/ 	.word	index@(_Z12miningKernelPKciiPcS0_)
        /*0014*/ 	.word	0x00000048


	//----- nvinfo : EIATTR_REGCOUNT
	.align		4
.L_4:
        /*0018*/ 	.byte	0x04, 0x2f
        /*001a*/ 	.short	(.L_6 - .L_5)
	.align		4
.L_5:
        /*001c*/ 	.word	index@(_Z15grayscaleKernelPhS_ii)
        /*0020*/ 	.word	0x0000000a


	//----- nvinfo : EIATTR_FRAME_SIZE
	.align		4
.L_6:
        /*0024*/ 	.byte	0x04, 0x11
        /*0026*/ 	.short	(.L_8 - .L_7)
	.align		4
.L_7:
        /*0028*/ 	.word	index@(_Z15grayscaleKernelPhS_ii)
        /*002c*/ 	.word	0x00000000


	//----- nvinfo : EIATTR_REGCOUNT
	.align		4
.L_8:
        /*0030*/ 	.byte	0x04, 0x2f
        /*0032*/ 	.short	(.L_10 - .L_9)
	.align		4
.L_9:
        /*0034*/ 	.word	index@(_Z14upsampleKernelPhS_iii)
        /*0038*/ 	.word	0x0000000e


	//----- nvinfo : EIATTR_FRAME_SIZE
	.align		4
.L_10:
        /*003c*/ 	.byte	0x04, 0x11
        /*003e*/ 	.short	(.L_12 - .L_11)
	.align		4
.L_11:
        /*0040*/ 	.word	index@(_Z14upsampleKernelPhS_iii)
        /*0044*/ 	.word	0x00000000


	//----- nvinfo : EIATTR_REGCOUNT
	.align		4
.L_12:
        /*0048*/ 	.byte	0x04, 0x2f
        /*004a*/ 	.short	(.L_14 - .L_13)
	.align		4
.L_13:
        /*004c*/ 	.word	index@(_Z13sharpenKernelPhS_ii)
        /*0050*/ 	.word	0x0000001e


	//----- nvinfo : EIATTR_FRAME_SIZE
	.align		4
.L_14:
        /*0054*/ 	.byte	0x04, 0x11
        /*0056*/ 	.short	(.L_16 - .L_15)
	.align		4
.L_15:
        /*0058*/ 	.word	index@(_Z13sharpenKernelPhS_ii)
        /*005c*/ 	.word	0x00000000


	//----- nvinfo : EIATTR_REGCOUNT
	.align		4
.L_16:
        /*0060*/ 	.byte	0x04, 0x2f
        /*0062*/ 	.short	(.L_18 - .L_17)
	.align		4
.L_17:
        /*0064*/ 	.word	index@(_Z15matrixMulKernelPfS_S_iii)
        /*0068*/ 	.word	0x00000020


	//----- nvinfo : EIATTR_FRAME_SIZE
	.align		4
.L_18:
        /*006c*/ 	.byte	0x04, 0x11
        /*006e*/ 	.short	(.L_20 - .L_19)
	.align		4
.L_19:
        /*0070*/ 	.word	index@(_Z15matrixMulKernelPfS_S_iii)
        /*0074*/ 	.word	0x00000000


	//----- nvinfo : EIATTR_REGCOUNT
	.align		4
.L_20:
        /*0078*/ 	.byte	0x04, 0x2f
        /*007a*/ 	.short	(.L_22 - .L_21)
	.align		4
.L_21:
        /*007c*/ 	.word	index@(_Z15vectorDotKernelPKfS0_Pfi)
        /*0080*/ 	.word	0x00000019


	//----- nvinfo : EIATTR_FRAME_SIZE
	.align		4
.L_22:
        /*0084*/ 	.byte	0x04, 0x11
        /*0086*/ 	.short	(.L_24 - .L_23)
	.align		4
.L_23:
        /*0088*/ 	.word	index@(_Z15vectorDotKernelPKfS0_Pfi)
        /*008c*/ 	.word	0x00000000


	//----- nvinfo : EIATTR_REGCOUNT
	.align		4
.L_24:
        /*0090*/ 	.byte	0x04, 0x2f
        /*0092*/ 	.short	(.L_26 - .L_25)
	.align		4
.L_25:
        /*0094*/ 	.word	index@(_Z18vectorL2NormKernelPKfPfi)
        /*0098*/ 	.word	0x00000010


	//----- nvinfo : EIATTR_FRAME_SIZE
	.align		4
.L_26:
        /*009c*/ 	.byte	0x04, 0x11
        /*009e*/ 	.short	(.L_28 - .L_27)
	.align		4
.L_27:
        /*00a0*/ 	.word	index@(_Z18vectorL2NormKernelPKfPfi)
        /*00a4*/ 	.word	0x00000000


	//----- nvinfo : EIATTR_MIN_STACK_SIZE
	.align		4
.L_28:
        /*00a8*/ 	.byte	0x04, 0x12
        /*00aa*/ 	.short	(.L_30 - .L_29)
	.align		4
.L_29:
        /*00ac*/ 	.word	index@(_Z18vectorL2NormKernelPKfPfi)
        /*00b0*/ 	.word	0x00000000


	//----- nvinfo : EIATTR_MIN_STACK_SIZE
	.align		4
.L_30:
        /*00b4*/ 	.byte	0x04, 0x12
        /*00b6*/ 	.short	(.L_32 - .L_31)
	.align		4
.L_31:
        /*00b8*/ 	.word	index@(_Z15vectorDotKernelPKfS0_Pfi)
        /*00bc*/ 	.word	0x00000000


	//----- nvinfo : EIATTR_MIN_STACK_SIZE
	.align		4
.L_32:
        /*00c0*/ 	.byte	0x04, 0x12
        /*00c2*/ 	.short	(.L_34 - .L_33)
	.align		4
.L_33:
        /*00c4*/ 	.word	index@(_Z15matrixMulKernelPfS_S_iii)
        /*00c8*/ 	.word	0x00000000


	//----- nvinfo : EIATTR_MIN_STACK_SIZE
	.align		4
.L_34:
        /*00cc*/ 	.byte	0x04, 0x12
        /*00ce*/ 	.short	(.L_36 - .L_35)
	.align		4
.L_35:
        /*00d0*/ 	.word	index@(_Z13sharpenKernelPhS_ii)
        /*00d4*/ 	.word	0x00000000


	//----- nvinfo : EIATTR_MIN_STACK_SIZE
	.align		4
.L_36:
        /*00d8*/ 	.byte	0x04, 0x12
        /*00da*/ 	.short	(.L_38 - .L_37)
	.align		4
.L_37:
        /*00dc*/ 	.word	index@(_Z14upsampleKernelPhS_iii)
        /*00e0*/ 	.word	0x00000000


	//----- nvinfo : EIATTR_MIN_STACK_SIZE
	.align		4
.L_38:
        /*00e4*/ 	.byte	0x04, 0x12
        /*00e6*/ 	.short	(.L_40 - .L_39)
	.align		4
.L_39:
        /*00e8*/ 	.word	index@(_Z15grayscaleKernelPhS_ii)
        /*00ec*/ 	.word	0x00000000


	//----- nvinfo : EIATTR_MIN_STACK_SIZE
	.align		4
.L_40:
        /*00f0*/ 	.byte	0x04, 0x12
        /*00f2*/ 	.short	(.L_42 - .L_41)
	.align		4
.L_41:
        /*00f4*/ 	.word	index@(_Z12miningKernelPKciiPcS0_)
        /*00f8*/ 	.word	0x00000048
.L_42:


//--------------------- .nv.compat                --------------------------
	.section	.nv.compat,"",@"SHT_CUDA_COMPAT_INFO"
	.align	4
        /*0000*/ 	.byte	0x02, 0x09, 0x00, 0x00, 0x02, 0x02, 0x01, 0x00, 0x02, 0x05, 0x05, 0x00, 0x03, 0x07, 0x01, 0x01
        /*0010*/ 	.byte	0x02, 0x03, 0x00, 0x00, 0x02, 0x06, 0x01, 0x00, 0x04, 0x0b, 0x08, 0x00, 0x01, 0x00, 0x00, 0x00
        /*0020*/ 	.byte	0x00, 0x00, 0x00, 0x00


//--------------------- .nv.info._Z18vectorL2NormKernelPKfPfi --------------------------
	.section	.nv.info._Z18vectorL2NormKernelPKfPfi,"",@"SHT_CUDA_INFO"
	.sectionflags	@""
	.align	4


	//----- nvinfo : EIATTR_CUDA_API_VERSION
	.align		4
        /*0000*/ 	.byte	0x04, 0x37
        /*0002*/ 	.short	(.L_44 - .L_43)
.L_43:
        /*0004*/ 	.word	0x00000082


	//----- nvinfo : EIATTR_KPARAM_INFO
	.align		4
.L_44:
        /*0008*/ 	.byte	0x04, 0x17
        /*000a*/ 	.short	(.L_46 - .L_45)
.L_45:
        /*000c*/ 	.word	0x00000000
        /*0010*/ 	.short	0x0002
        /*0012*/ 	.short	0x0010
        /*0014*/ 	.byte	0x00, 0xf0, 0x11, 0x00


	//----- nvinfo : EIATTR_KPARAM_INFO
	.align		4
.L_46:
        /*0018*/ 	.byte	0x04, 0x17
        /*001a*/ 	.short	(.L_48 - .L_47)
.L_47:
        /*001c*/ 	.word	0x00000000
        /*0020*/ 	.short	0x0001
        /*0022*/ 	.short	0x0008
        /*0024*/ 	.byte	0x00, 0xf5, 0x21, 0x00


	//----- nvinfo : EIATTR_KPARAM_INFO
	.align		4
.L_48:
        /*0028*/ 	.byte	0x04, 0x17
        /*002a*/ 	.short	(.L_50 - .L_49)
.L_49:
        /*002c*/ 	.word	0x00000000
        /*0030*/ 	.short	0x0000
        /*0032*/ 	.short	0x0000
        /*0034*/ 	.byte	0x00, 0xf5, 0x21, 0x00


	//----- nvinfo : EIATTR_SPARSE_MMA_MASK
	.align		4
.L_50:
        /*0038*/ 	.byte	0x03, 0x50
        /*003a*/ 	.short	0x0000


	//----- nvinfo : EIATTR_MAXREG_COUNT
	.align		4
        /*003c*/ 	.byte	0x03, 0x1b
        /*003e*/ 	.short	0x00ff


	//----- nvinfo : EIATTR_NUM_BARRIERS
	.align		4
        /*0040*/ 	.byte	0x02, 0x4c
        /*0042*/ 	.byte	0x01
	.zero		1


	//----- nvinfo : EIATTR_MERCURY_ISA_VERSION
	.align		4
        /*0044*/ 	.byte	0x03, 0x5f
        /*0046*/ 	.short	0x0101


	//----- nvinfo : EIATTR_VRC_CTA_INIT_COUNT
	.align		4
        /*0048*/ 	.byte	0x02, 0x4a
	.zero		1
	.zero		1


	//----- nvinfo : EIATTR_EXIT_INSTR_OFFSETS
	.align		4
        /*004c*/ 	.byte	0x04, 0x1c
        /*004e*/ 	.short	(.L_52 - .L_51)


	//   ....[0]....
.L_51:
        /*0050*/ 	.word	0x000005e0


	//   ....[1]....
        /*0054*/ 	.word	0x00000650


	//----- nvinfo : EIATTR_CRS_STACK_SIZE
	.align		4
.L_52:
        /*0058*/ 	.byte	0x04, 0x1e
        /*005a*/ 	.short	(.L_54 - .L_53)
.L_53:
        /*005c*/ 	.word	0x00000000


	//----- nvinfo : EIATTR_CBANK_PARAM_SIZE
	.align		4
.L_54:
        /*0060*/ 	.byte	0x03, 0x19
        /*0062*/ 	.short	0x0014


	//----- nvinfo : EIATTR_PARAM_CBANK
	.align		4
        /*0064*/ 	.byte	0x04, 0x0a
        /*0066*/ 	.short	(.L_56 - .L_55)
	.align		4
.L_55:
        /*0068*/ 	.word	index@(.nv.constant0._Z18vectorL2NormKernelPKfPfi)
        /*006c*/ 	.short	0x0380
        /*006e*/ 	.short	0x0014


	//----- nvinfo : EIATTR_SW_WAR
	.align		4
.L_56:
        /*0070*/ 	.byte	0x04, 0x36
        /*0072*/ 	.short	(.L_58 - .L_57)
.L_57:
        /*0074*/ 	.word	0x00000008
.L_58:


//--------------------- .nv.info._Z15vectorDotKernelPKfS0_Pfi --------------------------
	.section	.nv.info._Z15vectorDotKernelPKfS0_Pfi,"",@"SHT_CUDA_INFO"
	.sectionflags	@""
	.align	4


	//----- nvinfo : EIATTR_CUDA_API_VERSION
	.align		4
        /*0000*/ 	.byte	0x04, 0x37
        /*0002*/ 	.short	(.L_60 - .L_59)
.L_59:
        /*0004*/ 	.word	0x00000082


	//----- nvinfo : EIATTR_KPARAM_INFO
	.align		4
.L_60:
        /*0008*/ 	.byte	0x04, 0x17
        /*000a*/ 	.short	(.L_62 - .L_61)
.L_61:
        /*000c*/ 	.word	0x00000000
        /*0010*/ 	.short	0x0003
        /*0012*/ 	.short	0x0018
        /*0014*/ 	.byte	0x00, 0xf0, 0x11, 0x00


	//----- nvinfo : EIATTR_KPARAM_INFO
	.align		4
.L_62:
        /*0018*/ 	.byte	0x04, 0x17
        /*001a*/ 	.short	(.L_64 - .L_63)
.L_63:
        /*001c*/ 	.word	0x00000000
        /*0020*/ 	.short	0x0002
        /*0022*/ 	.short	0x0010
        /*0024*/ 	.byte	0x00, 0xf5, 0x21, 0x00


	//----- nvinfo : EIATTR_KPARAM_INFO
	.align		4
.L_64:
        /*0028*/ 	.byte	0x04, 0x17
        /*002a*/ 	.short	(.L_66 - .L_65)
.L_65:
        /*002c*/ 	.word	0x00000000
        /*0030*/ 	.short	0x0001
        /*0032*/ 	.short	0x0008
        /*0034*/ 	.byte	0x00, 0xf5, 0x21, 0x00


	//----- nvinfo : EIATTR_KPARAM_INFO
	.align		4
.L_66:
        /*0038*/ 	.byte	0x04, 0x17
        /*003a*/ 	.short	(.L_68 - .L_67)
.L_67:
        /*003c*/ 	.word	0x00000000
        /*0040*/ 	.short	0x0000
        /*0042*/ 	.short	0x0000
        /*0044*/ 	.byte	0x00, 0xf5, 0x21, 0x00


	//----- nvinfo : EIATTR_SPARSE_MMA_MASK
	.align		4
.L_68:
        /*0048*/ 	.byte	0x03, 0x50
        /*004a*/ 	.short	0x0000


	//----- nvinfo : EIATTR_MAXREG_COUNT
	.align		4
        /*004c*/ 	.byte	0x03, 0x1b
        /*004e*/ 	.short	0x00ff


	//----- nvinfo : EIATTR_NUM_BARRIERS
	.align		4
        /*0050*/ 	.byte	0x02, 0x4c
        /*0052*/ 	.byte	0x01
	.zero		1


	//----- nvinfo : EIATTR_MERCURY_ISA_VERSION
	.align		4
        /*0054*/ 	.byte	0x03, 0x5f
        /*0056*/ 	.short	0x0101


	//----- nvinfo : EIATTR_VRC_CTA_INIT_COUNT
	.align		4
        /*0058*/ 	.byte	0x02, 0x4a
	.zero		1
	.zero		1


	//----- nvinfo : EIATTR_EXIT_INSTR_OFFSETS
	.align		4
        /*005c*/ 	.byte	0x04, 0x1c
        /*005e*/ 	.short	(.L_70 - .L_69)


	//   ....[0]....
.L_69:
        /*0060*/ 	.word	0x000006a0


	//   ....[1]....
        /*0064*/ 	.word	0x00000710


	//----- nvinfo : EIATTR_CRS_STACK_SIZE
	.align		4
.L_70:
        /*0068*/ 	.byte	0x04, 0x1e
        /*006a*/ 	.short	(.L_72 - .L_71)
.L_71:
        /*006c*/ 	.word	0x00000000


	//----- nvinfo : EIATTR_CBANK_PARAM_SIZE
	.align		4
.L_72:
        /*0070*/ 	.byte	0x03, 0x19
        /*0072*/ 	.short	0x001c


	//----- nvinfo : EIATTR_PARAM_CBANK
	.align		4
        /*0074*/ 	.byte	0x04, 0x0a
        /*0076*/ 	.short	(.L_74 - .L_73)
	.align		4
.L_73:
        /*0078*/ 	.word	index@(.nv.constant0._Z15vectorDotKernelPKfS0_Pfi)
        /*007c*/ 	.short	0x0380
        /*007e*/ 	.short	0x001c


	//----- nvinfo : EIATTR_SW_WAR
	.align		4
.L_74:
        /*0080*/ 	.byte	0x04, 0x36
        /*0082*/ 	.short	(.L_76 - .L_75)
.L_75:
        /*0084*/ 	.word	0x00000008
.L_76:


//--------------------- .nv.info._Z15matrixMulKernelPfS_S_iii --------------------------
	.section	.nv.info._Z15matrixMulKernelPfS_S_iii,"",@"SHT_CUDA_INFO"
	.sectionflags	@""
	.align	4


	//----- nvinfo : EIATTR_CUDA_API_VERSION
	.align		4
        /*0000*/ 	.byte	0x04, 0x37
        /*0002*/ 	.short	(.L_78 - .L_77)
.L_77:
        /*0004*/ 	.word	0x00000082


	//----- nvinfo : EIATTR_KPARAM_INFO
	.align		4
.L_78:
        /*0008*/ 	.byte	0x04, 0x17
        /*000a*/ 	.short	(.L_80 - .L_79)
.L_79:
        /*000c*/ 	.word	0x00000000
        /*0010*/ 	.short	0x0005
        /*0012*/ 	.short	0x0020
        /*0014*/ 	.byte	0x00, 0xf0, 0x11, 0x00


	//----- nvinfo : EIATTR_KPARAM_INFO
	.align		4
.L_80:
        /*0018*/ 	.byte	0x04, 0x17
        /*001a*/ 	.short	(.L_82 - .L_81)
.L_81:
        /*001c*/ 	.word	0x00000000
        /*0020*/ 	.short	0x0004
        /*0022*/ 	.short	0x001c
        /*0024*/ 	.byte	0x00, 0xf0, 0x11, 0x00


	//----- nvinfo : EIATTR_KPARAM_INFO
	.align		4
.L_82:
        /*0028*/ 	.byte	0x04, 0x17
        /*002a*/ 	.short	(.L_84 - .L_83)
.L_83:
        /*002c*/ 	.word	0x00000000
        /*0030*/ 	.short	0x0003
        /*0032*/ 	.short	0x0018
        /*0034*/ 	.byte	0x00, 0xf0, 0x11, 0x00


	//----- nvinfo : EIATTR_KPARAM_INFO
	.align		4
.L_84:
        /*0038*/ 	.byte	0x04, 0x17
        /*003a*/ 	.short	(.L_86 - .L_85)
.L_85:
        /*003c*/ 	.word	0x00000000
        /*0040*/ 	.short	0x0002
        /*0042*/ 	.short	0x0010
        /*0044*/ 	.byte	0x00, 0xf5, 0x21, 0x00


	//----- nvinfo : EIATTR_KPARAM_INFO
	.align		4
.L_86:
        /*0048*/ 	.byte	0x04, 0x17
        /*004a*/ 	.short	(.L_88 - .L_87)
.L_87:
        /*004c*/ 	.word	0x00000000
        /*0050*/ 	.short	0x0001
        /*0052*/ 	.short	0x0008
        /*0054*/ 	.byte	0x00, 0xf5, 0x21, 0x00


	//----- nvinfo : EIATTR_KPARAM_INFO
	.align		4
.L_88:
        /*0058*/ 	.byte	0x04, 0x17
        /*005a*/ 	.short	(.L_90 - .L_89)
.L_89:
        /*005c*/ 	.word	0x00000000
        /*0060*/ 	.short	0x0000
        /*0062*/ 	.short	0x0000
        /*0064*/ 	.byte	0x00, 0xf5, 0x21, 0x00


	//----- nvinfo : EIATTR_SPARSE_MMA_MASK
	.align		4
.L_90:
        /*0068*/ 	.byte	0x03, 0x50
        /*006a*/ 	.short	0x0000


	//----- nvinfo : EIATTR_MAXREG_COUNT
	.align		4
        /*006c*/ 	.byte	0x03, 0x1b
        /*006e*/ 	.short	0x00ff


	//----- nvinfo : EIATTR_MERCURY_ISA_VERSION
	.align		4
        /*0070*/ 	.byte	0x03, 0x5f
        /*0072*/ 	.short	0x0101


	//----- nvinfo : EIATTR_VRC_CTA_INIT_COUNT
	.align		4
        /*0074*/ 	.byte	0x02, 0x4a
	.zero		1
	.zero		1


	//----- nvinfo : EIATTR_EXIT_INSTR_OFFSETS
	.align		4
        /*0078*/ 	.byte	0x04, 0x1c
        /*007a*/ 	.short	(.L_92 - .L_91)


	//   ....[0]....
.L_91:
        /*007c*/ 	.word	0x000000d0


	//   ....[1]....
        /*0080*/ 	.word	0x000008f0


	//----- nvinfo : EIATTR_CBANK_PARAM_SIZE
	.align		4
.L_92:
        /*0084*/ 	.byte	0x03, 0x19
        /*0086*/ 	.short	0x0024


	//----- nvinfo : EIATTR_PARAM_CBANK
	.align		4
        /*0088*/ 	.byte	0x04, 0x0a
        /*008a*/ 	.short	(.L_94 - .L_93)
	.align		4
.L_93:
        /*008c*/ 	.word	index@(.nv.constant0._Z15matrixMulKernelPfS_S_iii)
        /*0090*/ 	.short	0x0380
        /*0092*/ 	.short	0x0024


	//----- nvinfo : EIATTR_SW_WAR
	.align		4
.L_94:
        /*0094*/ 	.byte	0x04, 0x36
        /*0096*/ 	.short	(.L_96 - .L_95)
.L_95:
        /*0098*/ 	.word	0x00000008
.L_96:


//--------------------- .nv.info._Z13sharpenKernelPhS_ii --------------------------
	.section	.nv.info._Z13sharpenKernelPhS_ii,"",@"SHT_CUDA_INFO"
	.sectionflags	@""
	.align	4


	//----- nvinfo : EIATTR_CUDA_API_VERSION
	.align		4
        /*0000*/ 	.byte	0x04, 0x37
        /*0002*/ 	.short	(.L_98 - .L_97)
.L_97:
        /*0004*/ 	.word	0x00000082


	//----- nvinfo : EIATTR_KPARAM_INFO
	.align		4
.L_98:
        /*0008*/ 	.byte	0x04, 0x17
        /*000a*/ 	.short	(.L_100 - .L_99)
.L_99:
        /*000c*/ 	.word	0x00000000
        /*0010*/ 	.short	0x0003
        /*0012*/ 	.short	0x0014
        /*0014*/ 	.byte	0x00, 0xf0, 0x11, 0x00


	//----- nvinfo : EIATTR_KPARAM_INFO
	.align		4
.L_100:
        /*0018*/ 	.byte	0x04, 0x17
        /*001a*/ 	.short	(.L_102 - .L_101)
.L_101:
        /*001c*/ 	.word	0x00000000
        /*0020*/ 	.short	0x0002
        /*0022*/ 	.short	0x0010
        /*0024*/ 	.byte	0x00, 0xf0, 0x11, 0x00


	//----- nvinfo : EIATTR_KPARAM_INFO
	.align		4
.L_102:
        /*0028*/ 	.byte	0x04, 0x17
        /*002a*/ 	.short	(.L_104 - .L_103)
.L_103:
        /*002c*/ 	.word	0x00000000
        /*0030*/ 	.short	0x0001
        /*0032*/ 	.short	0x0008
        /*0034*/ 	.byte	0x00, 0xf5, 0x21, 0x00


	//----- nvinfo : EIATTR_KPARAM_INFO
	.align		4
.L_104:
        /*0038*/ 	.byte	0x04, 0x17
        /*003a*/ 	.short	(.L_106 - .L_105)
.L_105:
        /*003c*/ 	.word	0x00000000
        /*0040*/ 	.short	0x0000
        /*0042*/ 	.short	0x0000
        /*0044*/ 	.byte	0x00, 0xf5, 0x21, 0x00


	//----- nvinfo : EIATTR_SPARSE_MMA_MASK
	.align		4
.L_106:
        /*0048*/ 	.byte	0x03, 0x50
        /*004a*/ 	.short	0x0000


	//----- nvinfo : EIATTR_MAXREG_COUNT
	.align		4
        /*004c*/ 	.byte	0x03, 0x1b
        /*004e*/ 	.short	0x00ff


	//----- nvinfo : EIATTR_MERCURY_ISA_VERSION
	.align		4
        /*0050*/ 	.byte	0x03, 0x5f
        /*0052*/ 	.short	0x0101


	//----- nvinfo : EIATTR_VRC_CTA_INIT_COUNT
	.align		4
        /*0054*/ 	.byte	0x02, 0x4a
	.zero		1
	.zero		1


	//----- nvinfo : EIATTR_EXIT_INSTR_OFFSETS
	.align		4
        /*0058*/ 	.byte	0x04, 0x1c
        /*005a*/ 	.short	(.L_108 - .L_107)


	//   ....[0]....
.L_107:
        /*005c*/ 	.word	0x000000c0


	//   ....[1]....
        /*0060*/ 	.word	0x00001490


	//----- nvinfo : EIATTR_CBANK_PARAM_SIZE
	.align		4
.L_108:
        /*0064*/ 	.byte	0x03, 0x19
        /*0066*/ 	.short	0x0018


	//----- nvinfo : EIATTR_PARAM_CBANK
	.align		4
        /*0068*/ 	.byte	0x04, 0x0a
        /*006a*/ 	.short	(.L_110 - .L_109)
	.align		4
.L_109:
        /*006c*/ 	.word	index@(.nv.constant0._Z13sharpenKernelPhS_ii)
        /*0070*/ 	.short	0x0380
        /*0072*/ 	.short	0x0018


	//----- nvinfo : EIATTR_SW_WAR
	.align		4
.L_110:
        /*0074*/ 	.byte	0x04, 0x36
        /*0076*/ 	.short	(.L_112 - .L_111)
.L_111:
        /*0078*/ 	.word	0x00000008
.L_112:


//--------------------- .nv.info._Z14upsampleKernelPhS_iii --------------------------
	.section	.nv.info._Z14upsampleKernelPhS_iii,"",@"SHT_CUDA_INFO"
	.sectionflags	@""
	.align	4


	//----- nvinfo : EIATTR_CUDA_API_VERSION
	.align		4
        /*0000*/ 	.byte	0x04, 0x37
        /*0002*/ 	.short	(.L_114 - .L_113)
.L_113:
        /*0004*/ 	.word	0x00000082


	//----- nvinfo : EIATTR_KPARAM_INFO
	.align		4
.L_114:
        /*0008*/ 	.byte	0x04, 0x17
        /*000a*/ 	.short	(.L_116 - .L_115)
.L_115:
        /*000c*/ 	.word	0x00000000
        /*0010*/ 	.short	0x0004
        /*0012*/ 	.short	0x0018
        /*0014*/ 	.byte	0x00, 0xf0, 0x11, 0x00


	//----- nvinfo : EIATTR_KPARAM_INFO
	.align		4
.L_116:
        /*0018*/ 	.byte	0x04, 0x17
        /*001a*/ 	.short	(.L_118 - .L_117)
.L_117:
        /*001c*/ 	.word	0x00000000
        /*0020*/ 	.short	0x0003
        /*0022*/ 	.short	0x0014
        /*0024*/ 	.byte	0x00, 0xf0, 0x11, 0x00


	//----- nvinfo : EIATTR_KPARAM_INFO
	.align		4
.L_118:
        /*0028*/ 	.byte	0x04, 0x17
        /*002a*/ 	.short	(.L_120 - .L_119)
.L_119:
        /*002c*/ 	.word	0x00000000
        /*0030*/ 	.short	0x0002
        /*0032*/ 	.short	0x0010
        /*0034*/ 	.byte	0x00, 0xf0, 0x11, 0x00


	//----- nvinfo : EIATTR_KPARAM_INFO
	.align		4
.L_120:
        /*0038*/ 	.byte	0x04, 0x17
        /*003a*/ 	.short	(.L_122 - .L_121)
.L_121:
        /*003c*/ 	.word	0x00000000
        /*0040*/ 	.short	0x0001
        /*0042*/ 	.short	0x0008
        /*0044*/ 	.byte	0x00, 0xf5, 0x21, 0x00


	//----- nvinfo : EIATTR_KPARAM_INFO
	.align		4
.L_122:
        /*0048*/ 	.byte	0x04, 0x17
        /*004a*/ 	.short	(.L_124 - .L_123)
.L_123:
        /*004c*/ 	.word	0x00000000
        /*0050*/ 	.short	0x0000
        /*0052*/ 	.short	0x0000
        /*0054*/ 	.byte	0x00, 0xf5, 0x21, 0x00


	//----- nvinfo : EIATTR_SPARSE_MMA_MASK
	.align		4
.L_124:
        /*0058*/ 	.byte	0x03, 0x50
        /*005a*/ 	.short	0x0000


	//----- nvinfo : EIATTR_MAXREG_COUNT
	.align		4
        /*005c*/ 	.byte	0x03, 0x1b
        /*005e*/ 	.short	0x00ff


	//----- nvinfo : EIATTR_MERCURY_ISA_VERSION
	.align		4
        /*0060*/ 	.byte	0x03, 0x5f
        /*0062*/ 	.short	0x0101


	//----- nvinfo : EIATTR_VRC_CTA_INIT_COUNT
	.align		4
        /*0064*/ 	.byte	0x02, 0x4a
	.zero		1
	.zero		1


	//----- nvinfo : EIATTR_EXIT_INSTR_OFFSETS
	.align		4
        /*0068*/ 	.byte	0x04, 0x1c
        /*006a*/ 	.short	(.L_126 - .L_125)


	//   ....[0]....
.L_125:
        /*006c*/ 	.word	0x000000f0


	//   ....[1]....
        /*0070*/ 	.word	0x00000450


	//----- nvinfo : EIATTR_CBANK_PARAM_SIZE
	.align		4
.L_126:
        /*0074*/ 	.byte	0x03, 0x19
        /*0076*/ 	.short	0x001c


	//----- nvinfo : EIATTR_PARAM_CBANK
	.align		4
        /*0078*/ 	.byte	0x04, 0x0a
        /*007a*/ 	.short	(.L_128 - .L_127)
	.align		4
.L_127:
        /*007c*/ 	.word	index@(.nv.constant0._Z14upsampleKernelPhS_iii)
        /*0080*/ 	.short	0x0380
        /*0082*/ 	.short	0x001c


	//----- nvinfo : EIATTR_SW_WAR
	.align		4
.L_128:
        /*0084*/ 	.byte	0x04, 0x36
        /*0086*/ 	.short	(.L_130 - .L_129)
.L_129:
        /*0088*/ 	.word	0x00000008
.L_130:


//--------------------- .nv.info._Z15grayscaleKernelPhS_ii --------------------------
	.section	.nv.info._Z15grayscaleKernelPhS_ii,"",@"SHT_CUDA_INFO"
	.sectionflags	@""
	.align	4


	//----- nvinfo : EIATTR_CUDA_API_VERSION
	.align		4
        /*0000*/ 	.byte	0x04, 0x37
        /*0002*/ 	.short	(.L_132 - .L_131)
.L_131:
        /*0004*/ 	.word	0x00000082


	//----- nvinfo : EIATTR_KPARAM_INFO
	.align		4
.L_132:
        /*0008*/ 	.byte	0x04, 0x17
        /*000a*/ 	.short	(.L_134 - .L_133)
.L_133:
        /*000c*/ 	.word	0x00000000
        /*0010*/ 	.short	0x0003
        /*0012*/ 	.short	0x0014
        /*0014*/ 	.byte	0x00, 0xf0, 0x11, 0x00


	//----- nvinfo : EIATTR_KPARAM_INFO
	.align		4
.L_134:
        /*0018*/ 	.byte	0x04, 0x17
        /*001a*/ 	.short	(.L_136 - .L_135)
.L_135:
        /*001c*/ 	.word	0x00000000
        /*0020*/ 	.short	0x0002
        /*0022*/ 	.short	0x0010
        /*0024*/ 	.byte	0x00, 0xf0, 0x11, 0x00


	//----- nvinfo : EIATTR_KPARAM_INFO
	.align		4
.L_136:
        /*0028*/ 	.byte	0x04, 0x17
        /*002a*/ 	.short	(.L_138 - .L_137)
.L_137:
        /*002c*/ 	.word	0x00000000
        /*0030*/ 	.short	0x0001
        /*0032*/ 	.short	0x0008
        /*0034*/ 	.byte	0x00, 0xf5, 0x21, 0x00


	//----- nvinfo : EIATTR_KPARAM_INFO
	.align		4
.L_138:
        /*0038*/ 	.byte	0x04, 0x17
        /*003a*/ 	.short	(.L_140 - .L_139)
.L_139:
        /*003c*/ 	.word	0x00000000
        /*0040*/ 	.short	0x0000
        /*0042*/ 	.short	0x0000
        /*0044*/ 	.byte	0x00, 0xf5, 0x21, 0x00


	//----- nvinfo : EIATTR_SPARSE_MMA_MASK
	.align		4
.L_140:
        /*0048*/ 	.byte	0x03, 0x50
        /*004a*/ 	.short	0x0000


	//----- nvinfo : EIATTR_MAXREG_COUNT
	.align		4
        /*004c*/ 	.byte	0x03, 0x1b
        /*004e*/ 	.short	0x00ff


	//----- nvinfo : EIATTR_MERCURY_ISA_VERSION
	.align		4
        /*0050*/ 	.byte	0x03, 0x5f
        /*0052*/ 	.short	0x0101


	//----- nvinfo : EIATTR_VRC_CTA_INIT_COUNT
	.align		4
        /*0054*/ 	.byte	0x02, 0x4a
	.zero		1
	.zero		1


	//----- nvinfo : EIATTR_EXIT_INSTR_OFFSETS
	.align		4
        /*0058*/ 	.byte	0x04, 0x1c
        /*005a*/ 	.short	(.L_142 - .L_141)


	//   ....[0]....
.L_141:
        /*005c*/ 	.word	0x000000c0


	//   ....[1]....
        /*0060*/ 	.word	0x00000200


	//----- nvinfo : EIATTR_CBANK_PARAM_SIZE
	.align		4
.L_142:
        /*0064*/ 	.byte	0x03, 0x19
        /*0066*/ 	.short	0x0018


	//----- nvinfo : EIATTR_PARAM_CBANK
	.align		4
        /*0068*/ 	.byte	0x04, 0x0a
        /*006a*/ 	.short	(.L_144 - .L_143)
	.align		4
.L_143:
        /*006c*/ 	.word	index@(.nv.constant0._Z15grayscaleKernelPhS_ii)
        /*0070*/ 	.short	0x0380
        /*0072*/ 	.short	0x0018


	//----- nvinfo : EIATTR_SW_WAR
	.align		4
.L_144:
        /*0074*/ 	.byte	0x04, 0x36
        /*0076*/ 	.short	(.L_146 - .L_145)
.L_145:
        /*0078*/ 	.word	0x00000008
.L_146:


//--------------------- .nv.info._Z12miningKernelPKciiPcS0_ --------------------------
	.section	.nv.info._Z12miningKernelPKciiPcS0_,"",@"SHT_CUDA_INFO"
	.sectionflags	@""
	.align	4


	//----- nvinfo : EIATTR_CUDA_API_VERSION
	.align		4
        /*0000*/ 	.byte	0x04, 0x37
        /*0002*/ 	.short	(.L_148 - .L_147)
.L_147:
        /*0004*/ 	.word	0x00000082


	//----- nvinfo : EIATTR_KPARAM_INFO
	.align		4
.L_148:
        /*0008*/ 	.byte	0x04, 0x17
        /*000a*/ 	.short	(.L_150 - .L_149)
.L_149:
        /*000c*/ 	.word	0x00000000
        /*0010*/ 	.short	0x0004
        /*0012*/ 	.short	0x0018
        /*0014*/ 	.byte	0x00, 0xf5, 0x21, 0x00


	//----- nvinfo : EIATTR_KPARAM_INFO
	.align		4
.L_150:
        /*0018*/ 	.byte	0x04, 0x17
        /*001a*/ 	.short	(.L_152 - .L_151)
.L_151:
        /*001c*/ 	.word	0x00000000
        /*0020*/ 	.short	0x0003
        /*0022*/ 	.short	0x0010
        /*0024*/ 	.byte	0x00, 0xf5, 0x21, 0x00


	//----- nvinfo : EIATTR_KPARAM_INFO
	.align		4
.L_152:
        /*0028*/ 	.byte	0x04, 0x17
        /*002a*/ 	.short	(.L_154 - .L_153)
.L_153:
        /*002c*/ 	.word	0x00000000
        /*0030*/ 	.short	0x0002
        /*0032*/ 	.short	0x000c
        /*0034*/ 	.byte	0x00, 0xf0, 0x11, 0x00


	//----- nvinfo : EIATTR_KPARAM_INFO
	.align		4
.L_154:
        /*0038*/ 	.byte	0x04, 0x17
        /*003a*/ 	.short	(.L_156 - .L_155)
.L_155:
        /*003c*/ 	.word	0x00000000
        /*0040*/ 	.short	0x0001
        /*0042*/ 	.short	0x0008
        /*0044*/ 	.byte	0x00, 0xf0, 0x11, 0x00


	//----- nvinfo : EIATTR_KPARAM_INFO
	.align		4
.L_156:
        /*0048*/ 	.byte	0x04, 0x17
        /*004a*/ 	.short	(.L_158 - .L_157)
.L_157:
        /*004c*/ 	.word	0x00000000
        /*0050*/ 	.short	0x0000
        /*0052*/ 	.short	0x0000
        /*0054*/ 	.byte	0x00, 0xf5, 0x21, 0x00


	//----- nvinfo : EIATTR_SPARSE_MMA_MASK
	.align		4
.L_158:
        /*0058*/ 	.byte	0x03, 0x50
        /*005a*/ 	.short	0x0000


	//----- nvinfo : EIATTR_MAXREG_COUNT
	.align		4
        /*005c*/ 	.byte	0x03, 0x1b
        /*005e*/ 	.short	0x00ff


	//----- nvinfo : EIATTR_MERCURY_ISA_VERSION
	.align		4
        /*0060*/ 	.byte	0x03, 0x5f
        /*0062*/ 	.short	0x0101


	//----- nvinfo : EIATTR_VRC_CTA_INIT_COUNT
	.align		4
        /*0064*/ 	.byte	0x02, 0x4a
	.zero		1
	.zero		1


	//----- nvinfo : EIATTR_EXIT_INSTR_OFFSETS
	.align		4
        /*0068*/ 	.byte	0x04, 0x1c
        /*006a*/ 	.short	(.L_160 - .L_159)


	//   ....[0]....
.L_159:
        /*006c*/ 	.word	0x000000a0


	//   ....[1]....
        /*0070*/ 	.word	0x00000730


	//   ....[2]....
        /*0074*/ 	.word	0x00001f40


	//----- nvinfo : EIATTR_CRS_STACK_SIZE
	.align		4
.L_160:
        /*0078*/ 	.byte	0x04, 0x1e
        /*007a*/ 	.short	(.L_162 - .L_161)
.L_161:
        /*007c*/ 	.word	0x00000000


	//----- nvinfo : EIATTR_CBANK_PARAM_SIZE
	.align		4
.L_162:
        /*0080*/ 	.byte	0x03, 0x19
        /*0082*/ 	.short	0x0020


	//----- nvinfo : EIATTR_PARAM_CBANK
	.align		4
        /*0084*/ 	.byte	0x04, 0x0a
        /*0086*/ 	.short	(.L_164 - .L_163)
	.align		4
.L_163:
        /*0088*/ 	.word	index@(.nv.constant0._Z12miningKernelPKciiPcS0_)
        /*008c*/ 	.short	0x0380
        /*008e*/ 	.short	0x0020


	//----- nvinfo : EIATTR_SW_WAR
	.align		4
.L_164:
        /*0090*/ 	.byte	0x04, 0x36
        /*0092*/ 	.short	(.L_166 - .L_165)
.L_165:
        /*0094*/ 	.word	0x00000008
.L_166:


//--------------------- .nv.callgraph             --------------------------
	.section	.nv.callgraph,"",@"SHT_CUDA_CALLGRAPH"
	.align	4
	.sectionentsize	8
	.align		4
        /*0000*/ 	.word	0x00000000
	.align		4
        /*0004*/ 	.word	0xffffffff
	.align		4
        /*0008*/ 	.word	0x00000000
	.align		4
        /*000c*/ 	.word	0xfffffffe
	.align		4
        /*0010*/ 	.word	0x00000000
	.align		4
        /*0014*/ 	.word	0xfffffffd
	.align		4
        /*0018*/ 	.word	0x00000000
	.align		4
        /*001c*/ 	.word	0xfffffffc


//--------------------- .nv.constant3             --------------------------
	.section	.nv.constant3,"a",@progbits
	.align	4
.nv.constant3:
	.type		laplacianFilter,@object
	.size		laplacianFilter,(.L_0 - laplacianFilter)
laplacianFilter:
        /*0000*/ 	.byte	0x00, 0x00, 0x80, 0xbf, 0x00, 0x00, 0x80, 0xbf, 0x00, 0x00, 0x80, 0xbf, 0x00, 0x00, 0x80, 0xbf
        /*0010*/ 	.byte	0x00, 0x00, 0x00, 0x41, 0x00, 0x00, 0x80, 0xbf, 0x00, 0x00, 0x80, 0xbf, 0x00, 0x00, 0x80, 0xbf
        /*0020*/ 	.byte	0x00, 0x00, 0x80, 0xbf
.L_0:


//--------------------- .text._Z18vectorL2NormKernelPKfPfi --------------------------
	.section	.text._Z18vectorL2NormKernelPKfPfi,"ax",@progbits
	.align	128
        .global         _Z18vectorL2NormKernelPKfPfi
        .type           _Z18vectorL2NormKernelPKfPfi,@function
        .size           _Z18vectorL2NormKernelPKfPfi,(.L_x_45 - _Z18vectorL2NormKernelPKfPfi)
        .other          _Z18vectorL2NormKernelPKfPfi,@"STO_CUDA_ENTRY STV_DEFAULT"
_Z18vectorL2NormKernelPKfPfi:
.text._Z18vectorL2NormKernelPKfPfi:
[----:B------:R-:W-:Y:S01]  /*0000*/  LDC R1, c[0x0][0x37c] ;  /* 0x0000df00ff017b82 */ /* 0x000fe20000000800 */
[----:B------:R-:W0:Y:S07]  /*0010*/  S2R R0, SR_TID.X ;  /* 0x0000000000007919 */ /* 0x000e2e0000002100 */
[----:B------:R-:W0:Y:S01]  /*0020*/  S2UR UR4, SR_CTAID.X ;  /* 0x00000000000479c3 */ /* 0x000e220000002500 */
[----:B------:R-:W1:Y:S01]  /*0030*/  LDCU UR8, c[0x0][0x390] ;  /* 0x00007200ff0877ac */ /* 0x000e620008000800 */
[----:B------:R-:W-:Y:S01]  /*0040*/  BSSY.RECONVERGENT B0, `(.L_x_0) ;  /* 0x0000045000007945 */ /* 0x000fe20003800200 */
[----:B------:R-:W-:Y:S01]  /*0050*/  IMAD.MOV.U32 R4, RZ, RZ, RZ ;  /* 0x000000ffff047224 */ /* 0x000fe200078e00ff */
[----:B------:R-:W2:Y:S04]  /*0060*/  LDCU.64 UR6, c[0x0][0x358] ;  /* 0x00006b00ff0677ac */ /* 0x000ea80008000a00 */
[----:B------:R-:W0:Y:S01]  /*0070*/  LDC R3, c[0x0][0x360] ;  /* 0x0000d800ff037b82 */ /* 0x000e220000000800 */
[----:B------:R-:W3:Y:S01]  /*0080*/  LDCU UR5, c[0x0][0x370] ;  /* 0x00006e00ff0577ac */ /* 0x000ee20008000800 */
[----:B0-----:R-:W-:-:S02]  /*0090*/  IMAD R5, R3, UR4, R0 ;  /* 0x0000000403057c24 */ /* 0x001fc4000f8e0200 */
[----:B---3--:R-:W-:-:S03]  /*00a0*/  IMAD R2, R3, UR5, RZ ;  /* 0x0000000503027c24 */ /* 0x008fc6000f8e02ff */
[----:B-1----:R-:W-:-:S13]  /*00b0*/  ISETP.GE.AND P0, PT, R5, UR8, PT ;  /* 0x0000000805007c0c */ /* 0x002fda000bf06270 */
[----:B--2---:R-:W-:Y:S05]  /*00c0*/  @P0 BRA `(.L_x_1) ;  /* 0x0000000000f00947 */ /* 0x004fea0003800000 */
[----:B------:R-:W0:Y:S01]  /*00d0*/  I2F.U32.RP R10, R2 ;  /* 0x00000002000a7306 */ /* 0x000e220000209000 */
[C---:B------:R-:W-:Y:S01]  /*00e0*/  IMAD.IADD R4, R2.reuse, 0x1, R5 ;  /* 0x0000000102047824 */ /* 0x040fe200078e0205 */
[----:B------:R-:W-:Y:S01]  /*00f0*/  IADD3 R11, PT, PT, RZ, -R2, RZ ;  /* 0x80000002ff0b7210 */ /* 0x000fe20007ffe0ff */
[----:B------:R-:W-:Y:S01]  /*0100*/  BSSY.RECONVERGENT B1, `(.L_x_2) ;  /* 0x0000027000017945 */ /* 0x000fe20003800200 */
[----:B------:R-:W-:Y:S02]  /*0110*/  ISETP.NE.U32.AND P2, PT, R2, RZ, PT ;  /* 0x000000ff0200720c */ /* 0x000fe40003f45070 */
[C---:B------:R-:W-:Y:S02]  /*0120*/  ISETP.GE.AND P0, PT, R4.reuse, UR8, PT ;  /* 0x0000000804007c0c */ /* 0x040fe4000bf06270 */
[----:B------:R-:W-:Y:S02]  /*0130*/  VIMNMX R9, PT, PT, R4, UR8, !PT ;  /* 0x0000000804097c48 */ /* 0x000fe4000ffe0100 */
[----:B------:R-:W-:-:S04]  /*0140*/  SEL R8, RZ, 0x1, P0 ;  /* 0x00000001ff087807 */ /* 0x000fc80000000000 */
[----:B------:R-:W-:Y:S01]  /*0150*/  IADD3 R9, PT, PT, R9, -R4, -R8 ;  /* 0x8000000409097210 */ /* 0x000fe20007ffe808 */
[----:B0-----:R-:W0:Y:S02]  /*0160*/  MUFU.RCP R10, R10 ;  /* 0x0000000a000a7308 */ /* 0x001e240000001000 */
[----:B0-----:R-:W-:-:S06]  /*0170*/  VIADD R6, R10, 0xffffffe ;  /* 0x0ffffffe0a067836 */ /* 0x001fcc0000000000 */
[----:B------:R0:W1:Y:S02]  /*0180*/  F2I.FTZ.U32.TRUNC.NTZ R7, R6 ;  /* 0x0000000600077305 */ /* 0x000064000021f000 */
[----:B0-----:R-:W-:Y:S02]  /*0190*/  HFMA2 R6, -RZ, RZ, 0, 0 ;  /* 0x00000000ff067431 */ /* 0x001fe400000001ff */
[----:B-1----:R-:W-:-:S04]  /*01a0*/  IMAD R11, R11, R7, RZ ;  /* 0x000000070b0b7224 */ /* 0x002fc800078e02ff */
[----:B------:R-:W-:-:S06]  /*01b0*/  IMAD.HI.U32 R10, R7, R11, R6 ;  /* 0x0000000b070a7227 */ /* 0x000fcc00078e0006 */
[----:B------:R-:W-:-:S04]  /*01c0*/  IMAD.HI.U32 R7, R10, R9, RZ ;  /* 0x000000090a077227 */ /* 0x000fc800078e00ff */
[----:B------:R-:W-:-:S04]  /*01d0*/  IMAD.MOV R4, RZ, RZ, -R7 ;  /* 0x000000ffff047224 */ /* 0x000fc800078e0a07 */
[----:B------:R-:W-:-:S05]  /*01e0*/  IMAD R9, R2, R4, R9 ;  /* 0x0000000402097224 */ /* 0x000fca00078e0209 */
[----:B------:R-:W-:-:S13]  /*01f0*/  ISETP.GE.U32.AND P0, PT, R9, R2, PT ;  /* 0x000000020900720c */ /* 0x000fda0003f06070 */
[----:B------:R-:W-:Y:S01]  /*0200*/  @P0 IADD3 R9, PT, PT, -R2, R9, RZ ;  /* 0x0000000902090210 */ /* 0x000fe20007ffe1ff */
[----:B------:R-:W-:-:S03]  /*0210*/  @P0 VIADD R7, R7, 0x1 ;  /* 0x0000000107070836 */ /* 0x000fc60000000000 */
[----:B------:R-:W-:-:S13]  /*0220*/  ISETP.GE.U32.AND P1, PT, R9, R2, PT ;  /* 0x000000020900720c */ /* 0x000fda0003f26070 */
[----:B------:R-:W-:Y:S02]  /*0230*/  @P1 IADD3 R7, PT, PT, R7, 0x1, RZ ;  /* 0x0000000107071810 */ /* 0x000fe40007ffe0ff */
[----:B------:R-:W-:-:S05]  /*0240*/  @!P2 LOP3.LUT R7, RZ, R2, RZ, 0x33, !PT ;  /* 0x00000002ff07a212 */ /* 0x000fca00078e33ff */
[----:B------:R-:W-:-:S05]  /*0250*/  IMAD.IADD R7, R8, 0x1, R7 ;  /* 0x0000000108077824 */ /* 0x000fca00078e0207 */
[C---:B------:R-:W-:Y:S02]  /*0260*/  LOP3.LUT R4, R7.reuse, 0x3, RZ, 0xc0, !PT ;  /* 0x0000000307047812 */ /* 0x040fe400078ec0ff */
[----:B------:R-:W-:Y:S02]  /*0270*/  ISETP.GE.U32.AND P1, PT, R7, 0x3, PT ;  /* 0x000000030700780c */ /* 0x000fe40003f26070 */
[----:B------:R-:W-:Y:S02]  /*0280*/  ISETP.NE.AND P0, PT, R4, 0x3, PT ;  /* 0x000000030400780c */ /* 0x000fe40003f05270 */
[----:B------:R-:W-:-:S11]  /*0290*/  MOV R4, RZ ;  /* 0x000000ff00047202 */ /* 0x000fd60000000f00 */
[----:B------:R-:W-:Y:S05]  /*02a0*/  @!P0 BRA `(.L_x_3) ;  /* 0x0000000000308947 */ /* 0x000fea0003800000 */
[----:B------:R-:W0:Y:S01]  /*02b0*/  LDC.64 R8, c[0x0][0x380] ;  /* 0x0000e000ff087b82 */ /* 0x000e220000000a00 */
[----:B------:R-:W-:-:S05]  /*02c0*/  VIADD R4, R7, 0x1 ;  /* 0x0000000107047836 */ /* 0x000fca0000000000 */
[----:B------:R-:W-:Y:S02]  /*02d0*/  LOP3.LUT R6, R4, 0x3, RZ, 0xc0, !PT ;  /* 0x0000000304067812 */ /* 0x000fe400078ec0ff */
[----:B------:R-:W-:-:S03]  /*02e0*/  MOV R4, RZ ;  /* 0x000000ff00047202 */ /* 0x000fc60000000f00 */
[----:B------:R-:W-:-:S07]  /*02f0*/  IMAD.MOV R10, RZ, RZ, -R6 ;  /* 0x000000ffff0a7224 */ /* 0x000fce00078e0a06 */
.L_x_4:
[----:B0-----:R-:W-:-:S06]  /*0300*/  IMAD.WIDE R6, R5, 0x4, R8 ;  /* 0x0000000405067825 */ /* 0x001fcc00078e0208 */
[----:B------:R-:W2:Y:S01]  /*0310*/  LDG.E R7, desc[UR6][R6.64] ;  /* 0x0000000606077981 */ /* 0x000ea2000c1e1900 */
[----:B------:R-:W-:Y:S01]  /*0320*/  IADD3 R10, PT, PT, R10, 0x1, RZ ;  /* 0x000000010a0a7810 */ /* 0x000fe20007ffe0ff */
[----:B------:R-:W-:-:S03]  /*0330*/  IMAD.IADD R5, R2, 0x1, R5 ;  /* 0x0000000102057824 */ /* 0x000fc600078e0205 */
[----:B------:R-:W-:Y:S01]  /*0340*/  ISETP.NE.AND P0, PT, R10, RZ, PT ;  /* 0x000000ff0a00720c */ /* 0x000fe20003f05270 */
[----:B--2---:R-:W-:-:S12]  /*0350*/  FFMA R4, R7, R7, R4 ;  /* 0x0000000707047223 */ /* 0x004fd80000000004 */
[----:B------:R-:W-:Y:S05]  /*0360*/  @P0 BRA `(.L_x_4) ;  /* 0xfffffffc00e40947 */ /* 0x000fea000383ffff */
.L_x_3:
[----:B------:R-:W-:Y:S05]  /*0370*/  BSYNC.RECONVERGENT B1 ;  /* 0x0000000000017941 */ /* 0x000fea0003800200 */
.L_x_2:
[----:B------:R-:W-:Y:S05]  /*0380*/  @!P1 BRA `(.L_x_1) ;  /* 0x0000000000409947 */ /* 0x000fea0003800000 */
.L_x_5:
[----:B------:R-:W0:Y:S02]  /*0390*/  LDC.64 R6, c[0x0][0x380] ;  /* 0x0000e000ff067b82 */ /* 0x000e240000000a00 */
[----:B0-----:R-:W-:-:S04]  /*03a0*/  IMAD.WIDE R12, R5, 0x4, R6 ;  /* 0x00000004050c7825 */ /* 0x001fc800078e0206 */
[C---:B------:R-:W-:Y:S02]  /*03b0*/  IMAD.WIDE R6, R2.reuse, 0x4, R12 ;  /* 0x0000000402067825 */ /* 0x040fe400078e020c */
[----:B------:R-:W2:Y:S02]  /*03c0*/  LDG.E R13, desc[UR6][R12.64] ;  /* 0x000000060c0d7981 */ /* 0x000ea4000c1e1900 */
[C---:B------:R-:W-:Y:S02]  /*03d0*/  IMAD.WIDE R8, R2.reuse, 0x4, R6 ;  /* 0x0000000402087825 */ /* 0x040fe400078e0206 */
[----:B------:R-:W3:Y:S02]  /*03e0*/  LDG.E R7, desc[UR6][R6.64] ;  /* 0x0000000606077981 */ /* 0x000ee4000c1e1900 */
[C---:B------:R-:W-:Y:S02]  /*03f0*/  IMAD.WIDE R10, R2.reuse, 0x4, R8 ;  /* 0x00000004020a7825 */ /* 0x040fe400078e0208 */
[----:B------:R-:W4:Y:S04]  /*0400*/  LDG.E R9, desc[UR6][R8.64] ;  /* 0x0000000608097981 */ /* 0x000f28000c1e1900 */
[----:B------:R-:W5:Y:S01]  /*0410*/  LDG.E R11, desc[UR6][R10.64] ;  /* 0x000000060a0b7981 */ /* 0x000f62000c1e1900 */
[----:B------:R-:W-:-:S04]  /*0420*/  LEA R5, R2, R5, 0x2 ;  /* 0x0000000502057211 */ /* 0x000fc800078e10ff */
[----:B------:R-:W-:Y:S01]  /*0430*/  ISETP.GE.AND P0, PT, R5, UR8, PT ;  /* 0x0000000805007c0c */ /* 0x000fe2000bf06270 */
[----:B--2---:R-:W-:-:S04]  /*0440*/  FFMA R4, R13, R13, R4 ;  /* 0x0000000d0d047223 */ /* 0x004fc80000000004 */
[----:B---3--:R-:W-:-:S04]  /*0450*/  FFMA R4, R7, R7, R4 ;  /* 0x0000000707047223 */ /* 0x008fc80000000004 */
[----:B----4-:R-:W-:-:S04]  /*0460*/  FFMA R4, R9, R9, R4 ;  /* 0x0000000909047223 */ /* 0x010fc80000000004 */
[----:B-----5:R-:W-:Y:S01]  /*0470*/  FFMA R4, R11, R11, R4 ;  /* 0x0000000b0b047223 */ /* 0x020fe20000000004 */
[----:B------:R-:W-:Y:S06]  /*0480*/  @!P0 BRA `(.L_x_5) ;  /* 0xfffffffc00c08947 */ /* 0x000fec000383ffff */
.L_x_1:
[----:B------:R-:W-:Y:S05]  /*0490*/  BSYNC.RECONVERGENT B0 ;  /* 0x0000000000007941 */ /* 0x000fea0003800200 */
.L_x_0:
[----:B------:R-:W0:Y:S01]  /*04a0*/  S2UR UR5, SR_CgaCtaId ;  /* 0x00000000000579c3 */ /* 0x000e220000008800 */
[----:B------:R-:W-:Y:S01]  /*04b0*/  UMOV UR4, 0x400 ;  /* 0x0000040000047882 */ /* 0x000fe20000000000 */
[----:B------:R-:W-:Y:S02]  /*04c0*/  ISETP.GE.U32.AND P1, PT, R3, 0x2, PT ;  /* 0x000000020300780c */ /* 0x000fe40003f26070 */
[----:B------:R-:W-:Y:S01]  /*04d0*/  ISETP.NE.AND P0, PT, R0, RZ, PT ;  /* 0x000000ff0000720c */ /* 0x000fe20003f05270 */
[----:B0-----:R-:W-:-:S06]  /*04e0*/  ULEA UR4, UR5, UR4, 0x18 ;  /* 0x0000000405047291 */ /* 0x001fcc000f8ec0ff */
[----:B------:R-:W-:-:S05]  /*04f0*/  LEA R5, R0, UR4, 0x2 ;  /* 0x0000000400057c11 */ /* 0x000fca000f8e10ff */
[----:B------:R0:W-:Y:S01]  /*0500*/  STS [R5], R4 ;  /* 0x0000000405007388 */ /* 0x0001e20000000800 */
[----:B------:R-:W-:Y:S06]  /*0510*/  BAR.SYNC.DEFER_BLOCKING 0x0 ;  /* 0x0000000000007b1d */ /* 0x000fec0000010000 */
[----:B------:R-:W-:Y:S05]  /*0520*/  @!P1 BRA `(.L_x_6) ;  /* 0x00000000002c9947 */ /* 0x000fea0003800000 */
.L_x_7:
[----:B------:R-:W-:-:S04]  /*0530*/  SHF.R.U32.HI R6, RZ, 0x1, R3 ;  /* 0x00000001ff067819 */ /* 0x000fc80000011603 */
[----:B------:R-:W-:-:S13]  /*0540*/  ISETP.GE.U32.AND P1, PT, R0, R6, PT ;  /* 0x000000060000720c */ /* 0x000fda0003f26070 */
[----:B------:R-:W-:Y:S01]  /*0550*/  @!P1 IMAD R2, R6, 0x4, R5 ;  /* 0x0000000406029824 */ /* 0x000fe200078e0205 */
[----:B------:R-:W-:Y:S05]  /*0560*/  @!P1 LDS R7, [R5] ;  /* 0x0000000005079984 */ /* 0x000fea0000000800 */
[----:B------:R-:W0:Y:S02]  /*0570*/  @!P1 LDS R2, [R2] ;  /* 0x0000000002029984 */ /* 0x000e240000000800 */
[----:B0-----:R-:W-:-:S05]  /*0580*/  @!P1 FADD R4, R2, R7 ;  /* 0x0000000702049221 */ /* 0x001fca0000000000 */
[----:B------:R1:W-:Y:S01]  /*0590*/  @!P1 STS [R5], R4 ;  /* 0x0000000405009388 */ /* 0x0003e20000000800 */
[----:B------:R-:W-:Y:S01]  /*05a0*/  BAR.SYNC.DEFER_BLOCKING 0x0 ;  /* 0x0000000000007b1d */ /* 0x000fe20000010000 */
[----:B------:R-:W-:Y:S02]  /*05b0*/  ISETP.GT.U32.AND P1, PT, R3, 0x3, PT ;  /* 0x000000030300780c */ /* 0x000fe40003f24070 */
[----:B------:R-:W-:-:S11]  /*05c0*/  MOV R3, R6 ;  /* 0x0000000600037202 */ /* 0x000fd60000000f00 */
[----:B-1----:R-:W-:Y:S05]  /*05d0*/  @P1 BRA `(.L_x_7) ;  /* 0xfffffffc00d41947 */ /* 0x002fea000383ffff */
.L_x_6:
[----:B------:R-:W-:Y:S05]  /*05e0*/  @P0 EXIT ;  /* 0x000000000000094d */ /* 0x000fea0003800000 */
[----:B------:R-:W1:Y:S01]  /*05f0*/  S2UR UR5, SR_CgaCtaId ;  /* 0x00000000000579c3 */ /* 0x000e620000008800 */
[----:B------:R-:W-:-:S07]  /*0600*/  UMOV UR4, 0x400 ;  /* 0x0000040000047882 */ /* 0x000fce0000000000 */
[----:B------:R-:W2:Y:S01]  /*0610*/  LDC.64 R2, c[0x0][0x388] ;  /* 0x0000e200ff027b82 */ /* 0x000ea20000000a00 */
[----:B-1----:R-:W-:-:S09]  /*0620*/  ULEA UR4, UR5, UR4, 0x18 ;  /* 0x0000000405047291 */ /* 0x002fd2000f8ec0ff */
[----:B0-----:R-:W2:Y:S04]  /*0630*/  LDS R5, [UR4] ;  /* 0x00000004ff057984 */ /* 0x001ea80008000800 */
[----:B--2---:R-:W-:Y:S01]  /*0640*/  REDG.E.ADD.F32.FTZ.RN.STRONG.GPU desc[UR6][R2.64], R5 ;  /* 0x00000005020079a6 */ /* 0x004fe2000c12f306 */
[----:B------:R-:W-:Y:S05]  /*0650*/  EXIT ;  /* 0x000000000000794d */ /* 0x000fea0003800000 */
.L_x_8:
[----:B------:R-:W-:-:S00]  /*0660*/  BRA `(.L_x_8) ;  /* 0xfffffffc00fc7947 */ /* 0x000fc0000383ffff */
[----:B------:R-:W-:-:S00]  /*0670*/  NOP ;  /* 0x0000000000007918 */ /* 0x000fc00000000000 */
        /* <DEDUP_REMOVED lines=8> */
.L_x_45:


//--------------------- .text._Z15vectorDotKernelPKfS0_Pfi --------------------------
	.section	.text._Z15vectorDotKernelPKfS0_Pfi,"ax",@progbits
	.align	128
        .global         _Z15vectorDotKernelPKfS0_Pfi
        .type           _Z15vectorDotKernelPKfS0_Pfi,@function
        .size           _Z15vectorDotKernelPKfS0_Pfi,(.L_x_46 - _Z15vectorDotKernelPKfS0_Pfi)
        .other          _Z15vectorDotKernelPKfS0_Pfi,@"STO_CUDA_ENTRY STV_DEFAULT"
_Z15vectorDotKernelPKfS0_Pfi:
.text._Z15vectorDotKernelPKfS0_Pfi:
[----:B------:R-:W-:Y:S01]  /*0000*/  LDC R1, c[0x0][0x37c] ;  /* 0x0000df00ff017b82 */ /* 0x000fe20000000800 */
[----:B------:R-:W0:Y:S07]  /*0010*/  S2R R0, SR_TID.X ;  /* 0x0000000000007919 */ /* 0x000e2e0000002100 */
[----:B------:R-:W0:Y:S01]  /*0020*/  S2UR UR4, SR_CTAID.X ;  /* 0x00000000000479c3 */ /* 0x000e220000002500 */
[----:B------:R-:W1:Y:S01]  /*0030*/  LDCU UR8, c[0x0][0x398] ;  /* 0x00007300ff0877ac */ /* 0x000e620008000800 */
[----:B------:R-:W-:Y:S01]  /*0040*/  BSSY.RECONVERGENT B0, `(.L_x_9) ;  /* 0x0000051000007945 */ /* 0x000fe20003800200 */
[----:B------:R-:W-:Y:S01]  /*0050*/  HFMA2 R4, -RZ, RZ, 0, 0 ;  /* 0x00000000ff047431 */ /* 0x000fe200000001ff */
        /* <DEDUP_REMOVED lines=8> */
[C---:B------:R-:W-:Y:S01]  /*00e0*/  IADD3 R4, PT, PT, R5.reuse, R2, RZ ;  /* 0x0000000205047210 */ /* 0x040fe20007ffe0ff */
[----:B------:R-:W-:Y:S01]  /*00f0*/  IMAD.MOV R11, RZ, RZ, -R5 ;  /* 0x000000ffff0b7224 */ /* 0x000fe200078e0a05 */
[----:B------:R-:W-:Y:S01]  /*0100*/  ISETP.NE.U32.AND P2, PT, R5, RZ, PT ;  /* 0x000000ff0500720c */ /* 0x000fe20003f45070 */
[----:B------:R-:W-:Y:S01]  /*0110*/  BSSY.RECONVERGENT B1, `(.L_x_11) ;  /* 0x0000029000017945 */ /* 0x000fe20003800200 */
[C---:B------:R-:W-:Y:S02]  /*0120*/  ISETP.GE.AND P0, PT, R4.reuse, UR8, PT ;  /* 0x0000000804007c0c */ /* 0x040fe4000bf06270 */
[----:B------:R-:W-:Y:S02]  /*0130*/  VIMNMX R9, PT, PT, R4, UR8, !PT ;  /* 0x0000000804097c48 */ /* 0x000fe4000ffe0100 */
[----:B------:R-:W-:-:S04]  /*0140*/  SEL R8, RZ, 0x1, P0 ;  /* 0x00000001ff087807 */ /* 0x000fc80000000000 */
[----:B------:R-:W-:Y:S01]  /*0150*/  IADD3 R4, PT, PT, R9, -R4, -R8 ;  /* 0x8000000409047210 */ /* 0x000fe20007ffe808 */
[----:B0-----:R-:W0:Y:S02]  /*0160*/  MUFU.RCP R10, R10 ;  /* 0x0000000a000a7308 */ /* 0x001e240000001000 */
[----:B0-----:R-:W-:-:S06]  /*0170*/  IADD3 R6, PT, PT, R10, 0xffffffe, RZ ;  /* 0x0ffffffe0a067810 */ /* 0x001fcc0007ffe0ff */
[----:B------:R0:W1:Y:S02]  /*0180*/  F2I.FTZ.U32.TRUNC.NTZ R7, R6 ;  /* 0x0000000600077305 */ /* 0x000064000021f000 */
[----:B0-----:R-:W-:Y:S02]  /*0190*/  IMAD.MOV.U32 R6, RZ, RZ, RZ ;  /* 0x000000ffff067224 */ /* 0x001fe400078e00ff */
[----:B-1----:R-:W-:-:S04]  /*01a0*/  IMAD R11, R11, R7, RZ ;  /* 0x000000070b0b7224 */ /* 0x002fc800078e02ff */
[----:B------:R-:W-:-:S06]  /*01b0*/  IMAD.HI.U32 R7, R7, R11, R6 ;  /* 0x0000000b07077227 */ /* 0x000fcc00078e0006 */
[----:B------:R-:W-:-:S05]  /*01c0*/  IMAD.HI.U32 R7, R7, R4, RZ ;  /* 0x0000000407077227 */ /* 0x000fca00078e00ff */
[----:B------:R-:W-:-:S05]  /*01d0*/  IADD3 R6, PT, PT, -R7, RZ, RZ ;  /* 0x000000ff07067210 */ /* 0x000fca0007ffe1ff */
[----:B------:R-:W-:-:S05]  /*01e0*/  IMAD R4, R5, R6, R4 ;  /* 0x0000000605047224 */ /* 0x000fca00078e0204 */
[----:B------:R-:W-:-:S13]  /*01f0*/  ISETP.GE.U32.AND P0, PT, R4, R5, PT ;  /* 0x000000050400720c */ /* 0x000fda0003f06070 */
[----:B------:R-:W-:Y:S01]  /*0200*/  @P0 IMAD.IADD R4, R4, 0x1, -R5 ;  /* 0x0000000104040824 */ /* 0x000fe200078e0a05 */
[----:B------:R-:W-:-:S04]  /*0210*/  @P0 IADD3 R7, PT, PT, R7, 0x1, RZ ;  /* 0x0000000107070810 */ /* 0x000fc80007ffe0ff */
[----:B------:R-:W-:-:S13]  /*0220*/  ISETP.GE.U32.AND P1, PT, R4, R5, PT ;  /* 0x000000050400720c */ /* 0x000fda0003f26070 */
[----:B------:R-:W-:Y:S01]  /*0230*/  @P1 VIADD R7, R7, 0x1 ;  /* 0x0000000107071836 */ /* 0x000fe20000000000 */
[----:B------:R-:W-:-:S04]  /*0240*/  @!P2 LOP3.LUT R7, RZ, R5, RZ, 0x33, !PT ;  /* 0x00000005ff07a212 */ /* 0x000fc800078e33ff */
[----:B------:R-:W-:-:S04]  /*0250*/  IADD3 R10, PT, PT, R8, R7, RZ ;  /* 0x00000007080a7210 */ /* 0x000fc80007ffe0ff */
[C---:B------:R-:W-:Y:S02]  /*0260*/  LOP3.LUT R4, R10.reuse, 0x3, RZ, 0xc0, !PT ;  /* 0x000000030a047812 */ /* 0x040fe400078ec0ff */
[----:B------:R-:W-:Y:S02]  /*0270*/  ISETP.GE.U32.AND P1, PT, R10, 0x3, PT ;  /* 0x000000030a00780c */ /* 0x000fe40003f26070 */
[----:B------:R-:W-:Y:S01]  /*0280*/  ISETP.NE.AND P0, PT, R4, 0x3, PT ;  /* 0x000000030400780c */ /* 0x000fe20003f05270 */
[----:B------:R-:W-:-:S12]  /*0290*/  IMAD.MOV.U32 R4, RZ, RZ, RZ ;  /* 0x000000ffff047224 */ /* 0x000fd800078e00ff */
[----:B------:R-:W-:Y:S05]  /*02a0*/  @!P0 BRA `(.L_x_12) ;  /* 0x00000000003c8947 */ /* 0x000fea0003800000 */
[----:B------:R-:W0:Y:S01]  /*02b0*/  LDC.64 R6, c[0x0][0x380] ;  /* 0x0000e000ff067b82 */ /* 0x000e220000000a00 */
[----:B------:R-:W-:-:S04]  /*02c0*/  IADD3 R4, PT, PT, R10, 0x1, RZ ;  /* 0x000000010a047810 */ /* 0x000fc80007ffe0ff */
[----:B------:R-:W-:Y:S01]  /*02d0*/  LOP3.LUT R10, R4, 0x3, RZ, 0xc0, !PT ;  /* 0x00000003040a7812 */ /* 0x000fe200078ec0ff */
[----:B------:R-:W-:Y:S02]  /*02e0*/  IMAD.MOV.U32 R4, RZ, RZ, RZ ;  /* 0x000000ffff047224 */ /* 0x000fe400078e00ff */
[----:B------:R-:W1:Y:S01]  /*02f0*/  LDC.64 R8, c[0x0][0x388] ;  /* 0x0000e200ff087b82 */ /* 0x000e620000000a00 */
[----:B------:R-:W-:-:S07]  /*0300*/  IADD3 R14, PT, PT, -R10, RZ, RZ ;  /* 0x000000ff0a0e7210 */ /* 0x000fce0007ffe1ff */
.L_x_13:
[----:B-1----:R-:W-:-:S04]  /*0310*/  IMAD.WIDE R10, R2, 0x4, R8 ;  /* 0x00000004020a7825 */ /* 0x002fc800078e0208 */
[----:B0-----:R-:W-:Y:S02]  /*0320*/  IMAD.WIDE R12, R2, 0x4, R6 ;  /* 0x00000004020c7825 */ /* 0x001fe400078e0206 */
[----:B------:R-:W2:Y:S04]  /*0330*/  LDG.E R10, desc[UR6][R10.64] ;  /* 0x000000060a0a7981 */ /* 0x000ea8000c1e1900 */
[----:B------:R-:W2:Y:S01]  /*0340*/  LDG.E R13, desc[UR6][R12.64] ;  /* 0x000000060c0d7981 */ /* 0x000ea2000c1e1900 */
[----:B------:R-:W-:Y:S01]  /*0350*/  VIADD R14, R14, 0x1 ;  /* 0x000000010e0e7836 */ /* 0x000fe20000000000 */
[----:B------:R-:W-:-:S04]  /*0360*/  IADD3 R2, PT, PT, R5, R2, RZ ;  /* 0x0000000205027210 */ /* 0x000fc80007ffe0ff */
[----:B------:R-:W-:Y:S01]  /*0370*/  ISETP.NE.AND P0, PT, R14, RZ, PT ;  /* 0x000000ff0e00720c */ /* 0x000fe20003f05270 */
[----:B--2---:R-:W-:-:S12]  /*0380*/  FFMA R4, R13, R10, R4 ;  /* 0x0000000a0d047223 */ /* 0x004fd80000000004 */
[----:B------:R-:W-:Y:S05]  /*0390*/  @P0 BRA `(.L_x_13) ;  /* 0xfffffffc00dc0947 */ /* 0x000fea000383ffff */
.L_x_12:
[----:B------:R-:W-:Y:S05]  /*03a0*/  BSYNC.RECONVERGENT B1 ;  /* 0x0000000000017941 */ /* 0x000fea0003800200 */
.L_x_11:
[----:B------:R-:W-:Y:S05]  /*03b0*/  @!P1 BRA `(.L_x_10) ;  /* 0x0000000000649947 */ /* 0x000fea0003800000 */
.L_x_14:
[----:B------:R-:W0:Y:S08]  /*03c0*/  LDC.64 R6, c[0x0][0x380] ;  /* 0x0000e000ff067b82 */ /* 0x000e300000000a00 */
[----:B------:R-:W1:Y:S01]  /*03d0*/  LDC.64 R8, c[0x0][0x388] ;  /* 0x0000e200ff087b82 */ /* 0x000e620000000a00 */
[----:B0-----:R-:W-:-:S04]  /*03e0*/  IMAD.WIDE R18, R2, 0x4, R6 ;  /* 0x0000000402127825 */ /* 0x001fc800078e0206 */
[----:B------:R-:W-:Y:S02]  /*03f0*/  IMAD.WIDE R10, R5, 0x4, R18 ;  /* 0x00000004050a7825 */ /* 0x000fe400078e0212 */
[----:B------:R-:W2:Y:S02]  /*0400*/  LDG.E R19, desc[UR6][R18.64] ;  /* 0x0000000612137981 */ /* 0x000ea4000c1e1900 */
[----:B-1----:R-:W-:-:S04]  /*0410*/  IMAD.WIDE R20, R2, 0x4, R8 ;  /* 0x0000000402147825 */ /* 0x002fc800078e0208 */
[C---:B------:R-:W-:Y:S02]  /*0420*/  IMAD.WIDE R12, R5.reuse, 0x4, R20 ;  /* 0x00000004050c7825 */ /* 0x040fe400078e0214 */
[----:B------:R-:W2:Y:S02]  /*0430*/  LDG.E R20, desc[UR6][R20.64] ;  /* 0x0000000614147981 */ /* 0x000ea4000c1e1900 */
[C---:B------:R-:W-:Y:S02]  /*0440*/  IMAD.WIDE R14, R5.reuse, 0x4, R10 ;  /* 0x00000004050e7825 */ /* 0x040fe400078e020a */
[----:B------:R-:W3:Y:S02]  /*0450*/  LDG.E R10, desc[UR6][R10.64] ;  /* 0x000000060a0a7981 */ /* 0x000ee4000c1e1900 */
[C---:B------:R-:W-:Y:S02]  /*0460*/  IMAD.WIDE R6, R5.reuse, 0x4, R12 ;  /* 0x0000000405067825 */ /* 0x040fe400078e020c */
[----:B------:R-:W3:Y:S02]  /*0470*/  LDG.E R12, desc[UR6][R12.64] ;  /* 0x000000060c0c7981 */ /* 0x000ee4000c1e1900 */
[----:B------:R-:W-:-:S02]  /*0480*/  IMAD.WIDE R16, R5, 0x4, R14 ;  /* 0x0000000405107825 */ /* 0x000fc400078e020e */
[----:B------:R-:W4:Y:S02]  /*0490*/  LDG.E R22, desc[UR6][R14.64] ;  /* 0x000000060e167981 */ /* 0x000f24000c1e1900 */
[C---:B------:R-:W-:Y:S02]  /*04a0*/  IMAD.WIDE R8, R5.reuse, 0x4, R6 ;  /* 0x0000000405087825 */ /* 0x040fe400078e0206 */
[----:B------:R-:W4:Y:S04]  /*04b0*/  LDG.E R6, desc[UR6][R6.64] ;  /* 0x0000000606067981 */ /* 0x000f28000c1e1900 */
[----:B------:R-:W5:Y:S04]  /*04c0*/  LDG.E R16, desc[UR6][R16.64] ;  /* 0x0000000610107981 */ /* 0x000f68000c1e1900 */
[----:B------:R-:W5:Y:S01]  /*04d0*/  LDG.E R8, desc[UR6][R8.64] ;  /* 0x0000000608087981 */ /* 0x000f62000c1e1900 */
[----:B------:R-:W-:-:S05]  /*04e0*/  IMAD R2, R5, 0x4, R2 ;  /* 0x0000000405027824 */ /* 0x000fca00078e0202 */
[----:B------:R-:W-:Y:S01]  /*04f0*/  ISETP.GE.AND P0, PT, R2, UR8, PT ;  /* 0x0000000802007c0c */ /* 0x000fe2000bf06270 */
[----:B--2---:R-:W-:-:S04]  /*0500*/  FFMA R19, R19, R20, R4 ;  /* 0x0000001413137223 */ /* 0x004fc80000000004 */
[----:B---3--:R-:W-:-:S04]  /*0510*/  FFMA R19, R10, R12, R19 ;  /* 0x0000000c0a137223 */ /* 0x008fc80000000013 */
[----:B----4-:R-:W-:-:S04]  /*0520*/  FFMA R19, R22, R6, R19 ;  /* 0x0000000616137223 */ /* 0x010fc80000000013 */
[----:B-----5:R-:W-:Y:S01]  /*0530*/  FFMA R4, R16, R8, R19 ;  /* 0x0000000810047223 */ /* 0x020fe20000000013 */
[----:B------:R-:W-:Y:S06]  /*0540*/  @!P0 BRA `(.L_x_14) ;  /* 0xfffffffc009c8947 */ /* 0x000fec000383ffff */
.L_x_10:
[----:B------:R-:W-:Y:S05]  /*0550*/  BSYNC.RECONVERGENT B0 ;  /* 0x0000000000007941 */ /* 0x000fea0003800200 */
.L_x_9:
        /* <DEDUP_REMOVED lines=9> */
.L_x_16:
[----:B------:R-:W-:-:S04]  /*05f0*/  SHF.R.U32.HI R6, RZ, 0x1, R3 ;  /* 0x00000001ff067819 */ /* 0x000fc80000011603 */
[----:B------:R-:W-:-:S13]  /*0600*/  ISETP.GE.U32.AND P1, PT, R0, R6, PT ;  /* 0x000000060000720c */ /* 0x000fda0003f26070 */
[----:B------:R-:W-:Y:S01]  /*0610*/  @!P1 LEA R2, R6, R5, 0x2 ;  /* 0x0000000506029211 */ /* 0x000fe200078e10ff */
[----:B------:R-:W-:Y:S05]  /*0620*/  @!P1 LDS R7, [R5] ;  /* 0x0000000005079984 */ /* 0x000fea0000000800 */
[----:B------:R-:W0:Y:S02]  /*0630*/  @!P1 LDS R2, [R2] ;  /* 0x0000000002029984 */ /* 0x000e240000000800 */
[----:B0-----:R-:W-:-:S05]  /*0640*/  @!P1 FADD R4, R2, R7 ;  /* 0x0000000702049221 */ /* 0x001fca0000000000 */
[----:B------:R1:W-:Y:S01]  /*0650*/  @!P1 STS [R5], R4 ;  /* 0x0000000405009388 */ /* 0x0003e20000000800 */
[----:B------:R-:W-:Y:S01]  /*0660*/  BAR.SYNC.DEFER_BLOCKING 0x0 ;  /* 0x0000000000007b1d */ /* 0x000fe20000010000 */
[----:B------:R-:W-:Y:S01]  /*0670*/  ISETP.GT.U32.AND P1, PT, R3, 0x3, PT ;  /* 0x000000030300780c */ /* 0x000fe20003f24070 */
[----:B------:R-:W-:-:S12]  /*0680*/  IMAD.MOV.U32 R3, RZ, RZ, R6 ;  /* 0x000000ffff037224 */ /* 0x000fd800078e0006 */
[----:B-1----:R-:W-:Y:S05]  /*0690*/  @P1 BRA `(.L_x_16) ;  /* 0xfffffffc00d41947 */ /* 0x002fea000383ffff */
.L_x_15:
        /* <DEDUP_REMOVED lines=8> */
.L_x_17:
        /* <DEDUP_REMOVED lines=14> */
.L_x_46:


//--------------------- .text._Z15matrixMulKernelPfS_S_iii --------------------------
	.section	.text._Z15matrixMulKernelPfS_S_iii,"ax",@progbits
	.align	128
        .global         _Z15matrixMulKernelPfS_S_iii
        .type           _Z15matrixMulKernelPfS_S_iii,@function
        .size           _Z15matrixMulKernelPfS_S_iii,(.L_x_47 - _Z15matrixMulKernelPfS_S_iii)
        .other          _Z15matrixMulKernelPfS_S_iii,@"STO_CUDA_ENTRY STV_DEFAULT"
_Z15matrixMulKernelPfS_S_iii:
.text._Z15matrixMulKernelPfS_S_iii:
[----:B------:R-:W-:Y:S01]  /*0000*/  LDC R1, c[0x0][0x37c] ;  /* 0x0000df00ff017b82 */ /* 0x000fe20000000800 */
[----:B------:R-:W0:Y:S07]  /*0010*/  S2R R5, SR_TID.X ;  /* 0x0000000000057919 */ /* 0x000e2e0000002100 */
[----:B------:R-:W1:Y:S01]  /*0020*/  LDC R16, c[0x0][0x364] ;  /* 0x0000d900ff107b82 */ /* 0x000e620000000800 */
[----:B------:R-:W2:Y:S01]  /*0030*/  LDCU UR6, c[0x0][0x398] ;  /* 0x00007300ff0677ac */ /* 0x000ea20008000800 */
[----:B------:R-:W1:Y:S06]  /*0040*/  S2R R3, SR_TID.Y ;  /* 0x0000000000037919 */ /* 0x000e6c0000002200 */
[----:B------:R-:W0:Y:S08]  /*0050*/  S2UR UR5, SR_CTAID.X ;  /* 0x00000000000579c3 */ /* 0x000e300000002500 */
[----:B------:R-:W0:Y:S08]  /*0060*/  LDC R0, c[0x0][0x360] ;  /* 0x0000d800ff007b82 */ /* 0x000e300000000800 */
[----:B------:R-:W1:Y:S08]  /*0070*/  S2UR UR4, SR_CTAID.Y ;  /* 0x00000000000479c3 */ /* 0x000e700000002600 */
[----:B------:R-:W3:Y:S01]  /*0080*/  LDC R17, c[0x0][0x3a0] ;  /* 0x0000e800ff117b82 */ /* 0x000ee20000000800 */
[----:B0-----:R-:W-:-:S02]  /*0090*/  IMAD R0, R0, UR5, R5 ;  /* 0x0000000500007c24 */ /* 0x001fc4000f8e0205 */
[----:B-1----:R-:W-:-:S03]  /*00a0*/  IMAD R16, R16, UR4, R3 ;  /* 0x0000000410107c24 */ /* 0x002fc6000f8e0203 */
[----:B---3--:R-:W-:-:S04]  /*00b0*/  ISETP.GE.AND P0, PT, R0, R17, PT ;  /* 0x000000110000720c */ /* 0x008fc80003f06270 */
[----:B--2---:R-:W-:-:S13]  /*00c0*/  ISETP.GE.OR P0, PT, R16, UR6, P0 ;  /* 0x0000000610007c0c */ /* 0x004fda0008706670 */
[----:B------:R-:W-:Y:S05]  /*00d0*/  @P0 EXIT ;  /* 0x000000000000094d */ /* 0x000fea0003800000 */
[----:B------:R-:W0:Y:S01]  /*00e0*/  LDC R19, c[0x0][0x39c] ;  /* 0x0000e700ff137b82 */ /* 0x000e220000000800 */
[----:B------:R-:W1:Y:S01]  /*00f0*/  LDCU.64 UR4, c[0x0][0x358] ;  /* 0x00006b00ff0477ac */ /* 0x000e620008000a00 */
[----:B------:R-:W-:Y:S01]  /*0100*/  HFMA2 R24, -RZ, RZ, 0, 0 ;  /* 0x00000000ff187431 */ /* 0x000fe200000001ff */
[----:B0-----:R-:W-:-:S13]  /*0110*/  ISETP.GE.AND P0, PT, R19, 0x1, PT ;  /* 0x000000011300780c */ /* 0x001fda0003f06270 */
[----:B-1----:R-:W-:Y:S05]  /*0120*/  @!P0 BRA `(.L_x_18) ;  /* 0x0000000400e08947 */ /* 0x002fea0003800000 */
[C---:B------:R-:W-:Y:S01]  /*0130*/  ISETP.GE.U32.AND P1, PT, R19.reuse, 0x8, PT ;  /* 0x000000081300780c */ /* 0x040fe20003f26070 */
[----:B------:R-:W-:Y:S01]  /*0140*/  IMAD R20, R16, R19, RZ ;  /* 0x0000001310147224 */ /* 0x000fe200078e02ff */
[----:B------:R-:W-:Y:S02]  /*0150*/  LOP3.LUT R27, R19, 0x7, RZ, 0xc0, !PT ;  /* 0x00000007131b7812 */ /* 0x000fe400078ec0ff */
[----:B------:R-:W-:Y:S02]  /*0160*/  MOV R24, RZ ;  /* 0x000000ff00187202 */ /* 0x000fe40000000f00 */
[----:B------:R-:W-:Y:S02]  /*0170*/  ISETP.NE.AND P0, PT, R27, RZ, PT ;  /* 0x000000ff1b00720c */ /* 0x000fe40003f05270 */
[----:B------:R-:W-:-:S05]  /*0180*/  MOV R21, RZ ;  /* 0x000000ff00157202 */ /* 0x000fca0000000f00 */
[----:B------:R-:W-:Y:S06]  /*0190*/  @!P1 BRA `(.L_x_19) ;  /* 0x0000000000c49947 */ /* 0x000fec0003800000 */
[----:B------:R-:W0:Y:S01]  /*01a0*/  LDC.64 R2, c[0x0][0x380] ;  /* 0x0000e000ff027b82 */ /* 0x000e220000000a00 */
[----:B------:R-:W-:Y:S02]  /*01b0*/  LOP3.LUT R21, R19, 0x7ffffff8, RZ, 0xc0, !PT ;  /* 0x7ffffff813157812 */ /* 0x000fe400078ec0ff */
[----:B------:R-:W-:Y:S02]  /*01c0*/  MOV R24, RZ ;  /* 0x000000ff00187202 */ /* 0x000fe40000000f00 */
[----:B------:R-:W-:Y:S02]  /*01d0*/  MOV R18, R0 ;  /* 0x0000000000127202 */ /* 0x000fe40000000f00 */
[----:B------:R-:W-:Y:S01]  /*01e0*/  IADD3 R22, PT, PT, -R21, RZ, RZ ;  /* 0x000000ff15167210 */ /* 0x000fe20007ffe1ff */
[----:B0-----:R-:W-:-:S03]  /*01f0*/  IMAD.WIDE.U32 R2, R20, 0x4, R2 ;  /* 0x0000000414027825 */ /* 0x001fc600078e0002 */
[----:B------:R-:W-:-:S04]  /*0200*/  IADD3 R4, P1, PT, R2, 0x10, RZ ;  /* 0x0000001002047810 */ /* 0x000fc80007f3e0ff */
[----:B------:R-:W-:-:S09]  /*0210*/  IADD3.X R5, PT, PT, RZ, R3, RZ, P1, !PT ;  /* 0x00000003ff057210 */ /* 0x000fd20000ffe4ff */
.L_x_20:
[----:B------:R-:W0:Y:S01]  /*0220*/  LDC.64 R14, c[0x0][0x388] ;  /* 0x0000e200ff0e7b82 */ /* 0x000e220000000a00 */
[----:B------:R-:W-:Y:S02]  /*0230*/  MOV R2, R4 ;  /* 0x0000000400027202 */ /* 0x000fe40000000f00 */
[----:B------:R-:W-:-:S05]  /*0240*/  MOV R3, R5 ;  /* 0x0000000500037202 */ /* 0x000fca0000000f00 */
[----:B------:R-:W2:Y:S04]  /*0250*/  LDG.E R25, desc[UR4][R2.64+-0x10] ;  /* 0xfffff00402197981 */ /* 0x000ea8000c1e1900 */
[----:B------:R-:W3:Y:S04]  /*0260*/  LDG.E R23, desc[UR4][R2.64+-0xc] ;  /* 0xfffff40402177981 */ /* 0x000ee8000c1e1900 */
[----:B------:R-:W4:Y:S04]  /*0270*/  LDG.E R29, desc[UR4][R2.64+-0x8] ;  /* 0xfffff804021d7981 */ /* 0x000f28000c1e1900 */
[----:B------:R-:W5:Y:S01]  /*0280*/  LDG.E R28, desc[UR4][R2.64+-0x4] ;  /* 0xfffffc04021c7981 */ /* 0x000f62000c1e1900 */
[----:B0-----:R-:W-:-:S05]  /*0290*/  IMAD.WIDE R14, R18, 0x4, R14 ;  /* 0x00000004120e7825 */ /* 0x001fca00078e020e */
[----:B------:R0:W2:Y:S01]  /*02a0*/  LDG.E R26, desc[UR4][R14.64] ;  /* 0x000000040e1a7981 */ /* 0x0000a2000c1e1900 */
[----:B------:R-:W-:-:S04]  /*02b0*/  IMAD.WIDE R12, R17, 0x4, R14 ;  /* 0x00000004110c7825 */ /* 0x000fc800078e020e */
[C---:B------:R-:W-:Y:S02]  /*02c0*/  IMAD.WIDE R4, R17.reuse, 0x4, R12 ;  /* 0x0000000411047825 */ /* 0x040fe400078e020c */
[----:B------:R-:W3:Y:S02]  /*02d0*/  LDG.E R12, desc[UR4][R12.64] ;  /* 0x000000040c0c7981 */ /* 0x000ee4000c1e1900 */
[C---:B------:R-:W-:Y:S02]  /*02e0*/  IMAD.WIDE R8, R17.reuse, 0x4, R4 ;  /* 0x0000000411087825 */ /* 0x040fe400078e0204 */
[----:B------:R-:W4:Y:S02]  /*02f0*/  LDG.E R4, desc[UR4][R4.64] ;  /* 0x0000000404047981 */ /* 0x000f24000c1e1900 */
[C---:B------:R-:W-:Y:S02]  /*0300*/  IMAD.WIDE R6, R17.reuse, 0x4, R8 ;  /* 0x0000000411067825 */ /* 0x040fe400078e0208 */
[----:B------:R-:W5:Y:S02]  /*0310*/  LDG.E R8, desc[UR4][R8.64] ;  /* 0x0000000408087981 */ /* 0x000f64000c1e1900 */
[----:B------:R-:W-:-:S02]  /*0320*/  IMAD.WIDE R10, R17, 0x4, R6 ;  /* 0x00000004110a7825 */ /* 0x000fc400078e0206 */
[----:B------:R-:W5:Y:S04]  /*0330*/  LDG.E R5, desc[UR4][R2.64] ;  /* 0x0000000402057981 */ /* 0x000f68000c1e1900 */
[----:B------:R-:W5:Y:S01]  /*0340*/  LDG.E R6, desc[UR4][R6.64] ;  /* 0x0000000406067981 */ /* 0x000f62000c1e1900 */
[----:B0-----:R-:W-:-:S03]  /*0350*/  IMAD.WIDE R14, R17, 0x4, R10 ;  /* 0x00000004110e7825 */ /* 0x001fc600078e020a */
[----:B------:R-:W5:Y:S04]  /*0360*/  LDG.E R10, desc[UR4][R10.64] ;  /* 0x000000040a0a7981 */ /* 0x000f68000c1e1900 */
[----:B------:R-:W5:Y:S04]  /*0370*/  LDG.E R13, desc[UR4][R14.64] ;  /* 0x000000040e0d7981 */ /* 0x000f68000c1e1900 */
[----:B------:R-:W5:Y:S04]  /*0380*/  LDG.E R7, desc[UR4][R2.64+0x4] ;  /* 0x0000040402077981 */ /* 0x000f68000c1e1900 */
[----:B------:R-:W5:Y:S01]  /*0390*/  LDG.E R9, desc[UR4][R2.64+0xc] ;  /* 0x00000c0402097981 */ /* 0x000f62000c1e1900 */
[----:B--2---:R-:W-:Y:S01]  /*03a0*/  FFMA R26, R25, R26, R24 ;  /* 0x0000001a191a7223 */ /* 0x004fe20000000018 */
[----:B------:R-:W-:-:S02]  /*03b0*/  IMAD.WIDE R24, R17, 0x4, R14 ;  /* 0x0000000411187825 */ /* 0x000fc400078e020e */
[----:B------:R-:W2:Y:S04]  /*03c0*/  LDG.E R14, desc[UR4][R2.64+0x8] ;  /* 0x00000804020e7981 */ /* 0x000ea8000c1e1900 */
[----:B------:R-:W2:Y:S01]  /*03d0*/  LDG.E R24, desc[UR4][R24.64] ;  /* 0x0000000418187981 */ /* 0x000ea2000c1e1900 */
[----:B---3--:R-:W-:Y:S01]  /*03e0*/  FFMA R12, R23, R12, R26 ;  /* 0x0000000c170c7223 */ /* 0x008fe2000000001a */
[----:B------:R-:W-:-:S03]  /*03f0*/  IADD3 R22, PT, PT, R22, 0x8, RZ ;  /* 0x0000000816167810 */ /* 0x000fc60007ffe0ff */
[----:B----4-:R-:W-:Y:S01]  /*0400*/  FFMA R29, R29, R4, R12 ;  /* 0x000000041d1d7223 */ /* 0x010fe2000000000c */
[----:B------:R-:W-:-:S03]  /*0410*/  ISETP.NE.AND P1, PT, R22, RZ, PT ;  /* 0x000000ff1600720c */ /* 0x000fc60003f25270 */
[----:B-----5:R-:W-:Y:S01]  /*0420*/  FFMA R8, R28, R8, R29 ;  /* 0x000000081c087223 */ /* 0x020fe2000000001d */
[----:B------:R-:W-:-:S03]  /*0430*/  IADD3 R4, P2, PT, R2, 0x20, RZ ;  /* 0x0000002002047810 */ /* 0x000fc60007f5e0ff */
[----:B------:R-:W-:Y:S01]  /*0440*/  FFMA R6, R5, R6, R8 ;  /* 0x0000000605067223 */ /* 0x000fe20000000008 */
[----:B------:R-:W-:Y:S02]  /*0450*/  IADD3.X R5, PT, PT, RZ, R3, RZ, P2, !PT ;  /* 0x00000003ff057210 */ /* 0x000fe400017fe4ff */
[----:B------:R-:W-:Y:S01]  /*0460*/  LEA R18, R17, R18, 0x3 ;  /* 0x0000001211127211 */ /* 0x000fe200078e18ff */
[----:B------:R-:W-:-:S04]  /*0470*/  FFMA R7, R7, R10, R6 ;  /* 0x0000000a07077223 */ /* 0x000fc80000000006 */
[----:B--2---:R-:W-:-:S04]  /*0480*/  FFMA R14, R14, R13, R7 ;  /* 0x0000000d0e0e7223 */ /* 0x004fc80000000007 */
[----:B------:R-:W-:Y:S01]  /*0490*/  FFMA R24, R9, R24, R14 ;  /* 0x0000001809187223 */ /* 0x000fe2000000000e */
[----:B------:R-:W-:Y:S06]  /*04a0*/  @P1 BRA `(.L_x_20) ;  /* 0xfffffffc005c1947 */ /* 0x000fec000383ffff */
.L_x_19:
[----:B------:R-:W-:Y:S05]  /*04b0*/  @!P0 BRA `(.L_x_18) ;  /* 0x0000000000fc8947 */ /* 0x000fea0003800000 */
[----:B------:R-:W-:Y:S02]  /*04c0*/  ISETP.GE.U32.AND P1, PT, R27, 0x4, PT ;  /* 0x000000041b00780c */ /* 0x000fe40003f26070 */
[----:B------:R-:W-:-:S04]  /*04d0*/  LOP3.LUT R14, R19, 0x3, RZ, 0xc0, !PT ;  /* 0x00000003130e7812 */ /* 0x000fc800078ec0ff */
[----:B------:R-:W-:-:S07]  /*04e0*/  ISETP.NE.AND P0, PT, R14, RZ, PT ;  /* 0x000000ff0e00720c */ /* 0x000fce0003f05270 */
[----:B------:R-:W-:Y:S06]  /*04f0*/  @!P1 BRA `(.L_x_21) ;  /* 0x00000000006c9947 */ /* 0x000fec0003800000 */
[----:B------:R-:W0:Y:S01]  /*0500*/  LDC.64 R4, c[0x0][0x388] ;  /* 0x0000e200ff047b82 */ /* 0x000e220000000a00 */
[----:B------:R-:W1:Y:S01]  /*0510*/  LDCU.64 UR6, c[0x0][0x380] ;  /* 0x00007000ff0677ac */ /* 0x000e620008000a00 */
[----:B------:R-:W-:Y:S01]  /*0520*/  IMAD R7, R21, R17, R0 ;  /* 0x0000001115077224 */ /* 0x000fe200078e0200 */
[CC--:B------:R-:W-:Y:S02]  /*0530*/  IADD3 R3, PT, PT, R20.reuse, R21.reuse, RZ ;  /* 0x0000001514037210 */ /* 0x0c0fe40007ffe0ff */
[----:B------:R-:W-:-:S03]  /*0540*/  IADD3 R8, P1, PT, R20, R21, RZ ;  /* 0x0000001514087210 */ /* 0x000fc60007f3e0ff */
[----:B------:R-:W2:Y:S01]  /*0550*/  LDC.64 R12, c[0x0][0x380] ;  /* 0x0000e000ff0c7b82 */ /* 0x000ea20000000a00 */
[----:B0-----:R-:W-:-:S04]  /*0560*/  IMAD.WIDE R4, R7, 0x4, R4 ;  /* 0x0000000407047825 */ /* 0x001fc800078e0204 */
[----:B------:R-:W-:Y:S02]  /*0570*/  IMAD.WIDE R6, R17, 0x4, R4 ;  /* 0x0000000411067825 */ /* 0x000fe400078e0204 */
[----:B------:R-:W3:Y:S02]  /*0580*/  LDG.E R4, desc[UR4][R4.64] ;  /* 0x0000000404047981 */ /* 0x000ee4000c1e1900 */
[----:B--2---:R-:W-:Y:S01]  /*0590*/  IMAD.WIDE.U32 R12, R3, 0x4, R12 ;  /* 0x00000004030c7825 */ /* 0x004fe200078e000c */
[----:B------:R-:W-:Y:S02]  /*05a0*/  IADD3.X R3, PT, PT, RZ, RZ, RZ, P1, !PT ;  /* 0x000000ffff037210 */ /* 0x000fe40000ffe4ff */
[----:B-1----:R-:W-:-:S03]  /*05b0*/  LEA R2, P1, R8, UR6, 0x2 ;  /* 0x0000000608027c11 */ /* 0x002fc6000f8210ff */
[----:B------:R-:W3:Y:S01]  /*05c0*/  LDG.E R13, desc[UR4][R12.64] ;  /* 0x000000040c0d7981 */ /* 0x000ee2000c1e1900 */
[----:B------:R-:W-:Y:S01]  /*05d0*/  LEA.HI.X R3, R8, UR7, R3, 0x2, P1 ;  /* 0x0000000708037c11 */ /* 0x000fe200088f1403 */
[C---:B------:R-:W-:Y:S02]  /*05e0*/  IMAD.WIDE R8, R17.reuse, 0x4, R6 ;  /* 0x0000000411087825 */ /* 0x040fe400078e0206 */
[----:B------:R-:W2:Y:S04]  /*05f0*/  LDG.E R6, desc[UR4][R6.64] ;  /* 0x0000000406067981 */ /* 0x000ea8000c1e1900 */
[----:B------:R-:W2:Y:S01]  /*0600*/  LDG.E R15, desc[UR4][R2.64+0x4] ;  /* 0x00000404020f7981 */ /* 0x000ea2000c1e1900 */
[----:B------:R-:W-:-:S03]  /*0610*/  IMAD.WIDE R10, R17, 0x4, R8 ;  /* 0x00000004110a7825 */ /* 0x000fc600078e0208 */
[----:B------:R-:W4:Y:S04]  /*0620*/  LDG.E R22, desc[UR4][R8.64] ;  /* 0x0000000408167981 */ /* 0x000f28000c1e1900 */
[----:B------:R-:W4:Y:S04]  /*0630*/  LDG.E R18, desc[UR4][R2.64+0x8] ;  /* 0x0000080402127981 */ /* 0x000f28000c1e1900 */
[----:B------:R-:W5:Y:S04]  /*0640*/  LDG.E R26, desc[UR4][R2.64+0xc] ;  /* 0x00000c04021a7981 */ /* 0x000f68000c1e1900 */
[----:B------:R-:W5:Y:S01]  /*0650*/  LDG.E R10, desc[UR4][R10.64] ;  /* 0x000000040a0a7981 */ /* 0x000f62000c1e1900 */
[----:B------:R-:W-:Y:S01]  /*0660*/  IADD3 R21, PT, PT, R21, 0x4, RZ ;  /* 0x0000000415157810 */ /* 0x000fe20007ffe0ff */
[----:B---3--:R-:W-:-:S04]  /*0670*/  FFMA R24, R13, R4, R24 ;  /* 0x000000040d187223 */ /* 0x008fc80000000018 */
[----:B--2---:R-:W-:-:S04]  /*0680*/  FFMA R15, R15, R6, R24 ;  /* 0x000000060f0f7223 */ /* 0x004fc80000000018 */
[----:B----4-:R-:W-:-:S04]  /*0690*/  FFMA R15, R18, R22, R15 ;  /* 0x00000016120f7223 */ /* 0x010fc8000000000f */
[----:B-----5:R-:W-:-:S07]  /*06a0*/  FFMA R24, R26, R10, R15 ;  /* 0x0000000a1a187223 */ /* 0x020fce000000000f */
.L_x_21:
[----:B------:R-:W-:Y:S05]  /*06b0*/  @!P0 BRA `(.L_x_18) ;  /* 0x00000000007c8947 */ /* 0x000fea0003800000 */
[----:B------:R-:W-:Y:S01]  /*06c0*/  ISETP.NE.AND P1, PT, R14, 0x1, PT ;  /* 0x000000010e00780c */ /* 0x000fe20003f25270 */
[----:B------:R-:W0:Y:S01]  /*06d0*/  LDC.64 R10, c[0x0][0x380] ;  /* 0x0000e000ff0a7b82 */ /* 0x000e220000000a00 */
[----:B------:R-:W-:-:S04]  /*06e0*/  LOP3.LUT R19, R19, 0x1, RZ, 0xc0, !PT ;  /* 0x0000000113137812 */ /* 0x000fc800078ec0ff */
[----:B------:R-:W-:-:S03]  /*06f0*/  ISETP.NE.U32.AND P0, PT, R19, 0x1, PT ;  /* 0x000000011300780c */ /* 0x000fc60003f05070 */
[----:B------:R-:W1:Y:S04]  /*0700*/  LDC.64 R8, c[0x0][0x388] ;  /* 0x0000e200ff087b82 */ /* 0x000e680000000a00 */
[CC--:B------:R-:W-:Y:S02]  /*0710*/  @P1 IADD3 R13, PT, PT, R20.reuse, R21.reuse, RZ ;  /* 0x00000015140d1210 */ /* 0x0c0fe40007ffe0ff */
[----:B------:R-:W-:Y:S02]  /*0720*/  @P1 IADD3 R12, P2, PT, R20, R21, RZ ;  /* 0x00000015140c1210 */ /* 0x000fe40007f5e0ff */
[----:B------:R-:W2:Y:S02]  /*0730*/  @P1 LDC.64 R2, c[0x0][0x380] ;  /* 0x0000e000ff021b82 */ /* 0x000ea40000000a00 */
[----:B------:R-:W-:-:S06]  /*0740*/  @P1 IADD3.X R14, PT, PT, RZ, RZ, RZ, P2, !PT ;  /* 0x000000ffff0e1210 */ /* 0x000fcc00017fe4ff */
[----:B------:R-:W3:Y:S01]  /*0750*/  LDC.64 R4, c[0x0][0x380] ;  /* 0x0000e000ff047b82 */ /* 0x000ee20000000a00 */
[----:B0-----:R-:W-:-:S04]  /*0760*/  @P1 IMAD.WIDE.U32 R10, R13, 0x4, R10 ;  /* 0x000000040d0a1825 */ /* 0x001fc800078e000a */
[C---:B------:R-:W-:Y:S01]  /*0770*/  @P1 IMAD R13, R21.reuse, R17, R0 ;  /* 0x00000011150d1224 */ /* 0x040fe200078e0200 */
[----:B------:R-:W-:Y:S01]  /*0780*/  @P1 IADD3 R21, PT, PT, R21, 0x2, RZ ;  /* 0x0000000215151810 */ /* 0x000fe20007ffe0ff */
[----:B------:R-:W4:Y:S01]  /*0790*/  @P1 LDG.E R11, desc[UR4][R10.64] ;  /* 0x000000040a0b1981 */ /* 0x000f22000c1e1900 */
[----:B------:R-:W0:Y:S01]  /*07a0*/  LDC.64 R6, c[0x0][0x388] ;  /* 0x0000e200ff067b82 */ /* 0x000e220000000a00 */
[----:B-1----:R-:W-:Y:S01]  /*07b0*/  @P1 IMAD.WIDE R8, R13, 0x4, R8 ;  /* 0x000000040d081825 */ /* 0x002fe200078e0208 */
[----:B------:R-:W-:Y:S02]  /*07c0*/  @!P0 IADD3 R15, PT, PT, R20, R21, RZ ;  /* 0x00000015140f8210 */ /* 0x000fe40007ffe0ff */
[----:B--2---:R-:W-:Y:S01]  /*07d0*/  @P1 LEA R2, P2, R12, R2, 0x2 ;  /* 0x000000020c021211 */ /* 0x004fe200078410ff */
[----:B------:R-:W-:-:S03]  /*07e0*/  @!P0 IMAD R21, R21, R17, R0 ;  /* 0x0000001115158224 */ /* 0x000fc600078e0200 */
[----:B------:R-:W-:Y:S01]  /*07f0*/  @P1 LEA.HI.X R3, R12, R3, R14, 0x2, P2 ;  /* 0x000000030c031211 */ /* 0x000fe200010f140e */
[----:B------:R-:W-:Y:S01]  /*0800*/  @P1 IMAD.WIDE R12, R17, 0x4, R8 ;  /* 0x00000004110c1825 */ /* 0x000fe200078e0208 */
[----:B------:R-:W4:Y:S03]  /*0810*/  @P1 LDG.E R14, desc[UR4][R8.64] ;  /* 0x00000004080e1981 */ /* 0x000f26000c1e1900 */
[----:B---3--:R-:W-:Y:S01]  /*0820*/  @!P0 IMAD.WIDE.U32 R4, R15, 0x4, R4 ;  /* 0x000000040f048825 */ /* 0x008fe200078e0004 */
[----:B------:R-:W2:Y:S04]  /*0830*/  @P1 LDG.E R2, desc[UR4][R2.64+0x4] ;  /* 0x0000040402021981 */ /* 0x000ea8000c1e1900 */
[----:B------:R-:W2:Y:S01]  /*0840*/  @P1 LDG.E R12, desc[UR4][R12.64] ;  /* 0x000000040c0c1981 */ /* 0x000ea2000c1e1900 */
[----:B0-----:R-:W-:-:S03]  /*0850*/  @!P0 IMAD.WIDE R6, R21, 0x4, R6 ;  /* 0x0000000415068825 */ /* 0x001fc600078e0206 */
[----:B------:R-:W3:Y:S04]  /*0860*/  @!P0 LDG.E R5, desc[UR4][R4.64] ;  /* 0x0000000404058981 */ /* 0x000ee8000c1e1900 */
[----:B------:R-:W3:Y:S01]  /*0870*/  @!P0 LDG.E R6, desc[UR4][R6.64] ;  /* 0x0000000406068981 */ /* 0x000ee2000c1e1900 */
[----:B----4-:R-:W-:-:S04]  /*0880*/  @P1 FFMA R11, R11, R14, R24 ;  /* 0x0000000e0b0b1223 */ /* 0x010fc80000000018 */
[----:B--2---:R-:W-:-:S04]  /*0890*/  @P1 FFMA R24, R2, R12, R11 ;  /* 0x0000000c02181223 */ /* 0x004fc8000000000b */
[----:B---3--:R-:W-:-:S07]  /*08a0*/  @!P0 FFMA R24, R5, R6, R24 ;  /* 0x0000000605188223 */ /* 0x008fce0000000018 */
.L_x_18:
[----:B------:R-:W0:Y:S01]  /*08b0*/  LDC.64 R2, c[0x0][0x390] ;  /* 0x0000e400ff027b82 */ /* 0x000e220000000a00 */
[----:B------:R-:W-:-:S04]  /*08c0*/  IMAD R17, R16, R17, R0 ;  /* 0x0000001110117224 */ /* 0x000fc800078e0200 */
[----:B0-----:R-:W-:-:S05]  /*08d0*/  IMAD.WIDE R2, R17, 0x4, R2 ;  /* 0x0000000411027825 */ /* 0x001fca00078e0202 */
[----:B------:R-:W-:Y:S01]  /*08e0*/  STG.E desc[UR4][R2.64], R24 ;  /* 0x0000001802007986 */ /* 0x000fe2000c101904 */
[----:B------:R-:W-:Y:S05]  /*08f0*/  EXIT ;  /* 0x000000000000794d */ /* 0x000fea0003800000 */
.L_x_22:
        /* <DEDUP_REMOVED lines=16> */
.L_x_47:


//--------------------- .text._Z13sharpenKernelPhS_ii --------------------------
	.section	.text._Z13sharpenKernelPhS_ii,"ax",@progbits
	.align	128
        .global         _Z13sharpenKernelPhS_ii
        .type           _Z13sharpenKernelPhS_ii,@function
        .size           _Z13sharpenKernelPhS_ii,(.L_x_48 - _Z13sharpenKernelPhS_ii)
        .other          _Z13sharpenKernelPhS_ii,@"STO_CUDA_ENTRY STV_DEFAULT"
_Z13sharpenKernelPhS_ii:
.text._Z13sharpenKernelPhS_ii:
[----:B------:R-:W-:Y:S01]  /*0000*/  LDC R1, c[0x0][0x37c] ;  /* 0x0000df00ff017b82 */ /* 0x000fe20000000800 */
[----:B------:R-:W0:Y:S07]  /*0010*/  S2R R2, SR_TID.Y ;  /* 0x0000000000027919 */ /* 0x000e2e0000002200 */
[----:B------:R-:W1:Y:S01]  /*0020*/  LDC R4, c[0x0][0x360] ;  /* 0x0000d800ff047b82 */ /* 0x000e620000000800 */
[----:B------:R-:W1:Y:S07]  /*0030*/  S2R R5, SR_TID.X ;  /* 0x0000000000057919 */ /* 0x000e6e0000002100 */
[----:B------:R-:W0:Y:S08]  /*0040*/  S2UR UR6, SR_CTAID.Y ;  /* 0x00000000000679c3 */ /* 0x000e300000002600 */
[----:B------:R-:W0:Y:S08]  /*0050*/  LDC R3, c[0x0][0x364] ;  /* 0x0000d900ff037b82 */ /* 0x000e300000000800 */
[----:B------:R-:W1:Y:S08]  /*0060*/  S2UR UR4, SR_CTAID.X ;  /* 0x00000000000479c3 */ /* 0x000e700000002500 */
[----:B------:R-:W2:Y:S01]  /*0070*/  LDC.64 R6, c[0x0][0x390] ;  /* 0x0000e400ff067b82 */ /* 0x000ea20000000a00 */
[----:B0-----:R-:W-:-:S02]  /*0080*/  IMAD R0, R3, UR6, R2 ;  /* 0x0000000603007c24 */ /* 0x001fc4000f8e0202 */
[----:B-1----:R-:W-:-:S03]  /*0090*/  IMAD R5, R4, UR4, R5 ;  /* 0x0000000404057c24 */ /* 0x002fc6000f8e0205 */
[----:B--2---:R-:W-:-:S04]  /*00a0*/  ISETP.GE.AND P0, PT, R0, R7, PT ;  /* 0x000000070000720c */ /* 0x004fc80003f06270 */
[----:B------:R-:W-:-:S13]  /*00b0*/  ISETP.GE.OR P0, PT, R5, R6, P0 ;  /* 0x000000060500720c */ /* 0x000fda0000706670 */
[----:B------:R-:W-:Y:S05]  /*00c0*/  @P0 EXIT ;  /* 0x000000000000094d */ /* 0x000fea0003800000 */
[----:B------:R-:W0:Y:S01]  /*00d0*/  LDC R3, c[0x0][0x364] ;  /* 0x0000d900ff037b82 */ /* 0x000e220000000800 */
[----:B------:R-:W1:Y:S01]  /*00e0*/  LDCU.64 UR4, c[0x0][0x380] ;  /* 0x00007000ff0477ac */ /* 0x000e620008000a00 */
[----:B------:R-:W-:Y:S02]  /*00f0*/  IMAD R4, R0, R6, -R6 ;  /* 0x0000000600047224 */ /* 0x000fe400078e0a06 */
[----:B------:R-:W-:Y:S01]  /*0100*/  IMAD.MOV.U32 R9, RZ, RZ, 0x3 ;  /* 0x00000003ff097424 */ /* 0x000fe200078e00ff */
[----:B------:R-:W2:Y:S01]  /*0110*/  LDCU.64 UR8, c[0x0][0x358] ;  /* 0x00006b00ff0877ac */ /* 0x000ea20008000a00 */
[C---:B------:R-:W-:Y:S01]  /*0120*/  IMAD.IADD R4, R5.reuse, 0x1, R4 ;  /* 0x0000000105047824 */ /* 0x040fe200078e0204 */
[C---:B------:R-:W-:Y:S02]  /*0130*/  ISETP.GT.AND P6, PT, R5.reuse, -0x1, PT ;  /* 0xffffffff0500780c */ /* 0x040fe40003fc4270 */
[----:B------:R-:W-:Y:S01]  /*0140*/  ISETP.GE.AND P5, PT, R5, 0x1, PT ;  /* 0x000000010500780c */ /* 0x000fe20003fa6270 */
[----:B------:R-:W-:Y:S01]  /*0150*/  IMAD R8, R4, R9, -0x3 ;  /* 0xfffffffd04087424 */ /* 0x000fe200078e0209 */
[----:B------:R-:W3:Y:S01]  /*0160*/  LDCU.64 UR10, c[0x0][0x388] ;  /* 0x00007100ff0a77ac */ /* 0x000ee20008000a00 */
[----:B-1----:R-:W-:Y:S01]  /*0170*/  UIADD3 UR4, UP0, UPT, UR4, 0x3, URZ ;  /* 0x0000000304047890 */ /* 0x002fe2000ff1e0ff */
[----:B0-----:R-:W-:-:S03]  /*0180*/  IMAD R3, R3, UR6, R2 ;  /* 0x0000000603037c24 */ /* 0x001fc6000f8e0202 */
[----:B------:R-:W-:Y:S02]  /*0190*/  UIADD3.X UR5, UPT, UPT, URZ, UR5, URZ, UP0, !UPT ;  /* 0x00000005ff057290 */ /* 0x000fe400087fe4ff */
[----:B------:R-:W-:Y:S01]  /*01a0*/  IADD3 R10, P1, PT, R8, UR4, RZ ;  /* 0x00000004080a7c10 */ /* 0x000fe2000ff3e0ff */
[----:B------:R-:W-:Y:S01]  /*01b0*/  IMAD.MOV.U32 R17, RZ, RZ, 0x40a00000 ;  /* 0x40a00000ff117424 */ /* 0x000fe200078e00ff */
[----:B------:R-:W-:Y:S01]  /*01c0*/  ISETP.NE.AND P6, PT, R0, RZ, P6 ;  /* 0x000000ff0000720c */ /* 0x000fe200037c5270 */
[----:B------:R-:W-:Y:S01]  /*01d0*/  IMAD.MOV.U32 R21, RZ, RZ, 0x40a00000 ;  /* 0x40a00000ff157424 */ /* 0x000fe200078e00ff */
[----:B------:R-:W-:Y:S01]  /*01e0*/  ISETP.NE.AND P0, PT, R3, RZ, PT ;  /* 0x000000ff0300720c */ /* 0x000fe20003f05270 */
[----:B------:R-:W0:Y:S01]  /*01f0*/  @P5 LDC R23, c[0x3][0xc] ;  /* 0x00c00300ff175b82 */ /* 0x000e220000000800 */
[----:B------:R-:W-:Y:S02]  /*0200*/  LEA.HI.X.SX32 R11, R8, UR5, 0x1, P1 ;  /* 0x00000005080b7c11 */ /* 0x000fe400088f0eff */
[----:B------:R-:W-:-:S05]  /*0210*/  ISETP.LT.OR P0, PT, R5, 0x1, !P0 ;  /* 0x000000010500780c */ /* 0x000fca0004701670 */
[----:B------:R-:W1:Y:S01]  /*0220*/  LDC R9, c[0x0][0x364] ;  /* 0x0000d900ff097b82 */ /* 0x000e620000000800 */
[----:B------:R-:W-:Y:S01]  /*0230*/  VIADD R3, R5, 0x1 ;  /* 0x0000000105037836 */ /* 0x000fe20000000000 */
[----:B--2---:R-:W2:Y:S06]  /*0240*/  @P6 LDG.E.U8 R16, desc[UR8][R10.64] ;  /* 0x000000080a106981 */ /* 0x004eac000c1e1100 */
[----:B------:R-:W4:Y:S01]  /*0250*/  @!P0 LDG.E.U8 R18, desc[UR8][R10.64+-0x3] ;  /* 0xfffffd080a128981 */ /* 0x000f22000c1e1100 */
[----:B------:R-:W-:Y:S01]  /*0260*/  ISETP.GE.AND P3, PT, R3, R6, PT ;  /* 0x000000060300720c */ /* 0x000fe20003f66270 */
[----:B------:R-:W5:Y:S03]  /*0270*/  @!P0 LDC R19, c[0x3][RZ] ;  /* 0x00c00000ff138b82 */ /* 0x000f660000000800 */
[----:B------:R-:W-:Y:S01]  /*0280*/  ISETP.GT.AND P3, PT, R5, -0x2, !P3 ;  /* 0xfffffffe0500780c */ /* 0x000fe20005f64270 */
[----:B-1----:R-:W-:-:S05]  /*0290*/  IMAD R3, R9, UR6, R2 ;  /* 0x0000000609037c24 */ /* 0x002fca000f8e0202 */
[----:B------:R-:W-:Y:S01]  /*02a0*/  ISETP.EQ.OR P4, PT, R3, RZ, !P3 ;  /* 0x000000ff0300720c */ /* 0x000fe20005f82670 */
[----:B------:R-:W-:-:S12]  /*02b0*/  IMAD R9, R0, R6, R5 ;  /* 0x0000000600097224 */ /* 0x000fd800078e0205 */
[----:B------:R1:W3:Y:S01]  /*02c0*/  @!P4 LDG.E.U8 R15, desc[UR8][R10.64+0x3] ;  /* 0x000003080a0fc981 */ /* 0x0002e2000c1e1100 */
[----:B------:R-:W-:-:S05]  /*02d0*/  IMAD R3, R9, 0x3, RZ ;  /* 0x0000000309037824 */ /* 0x000fca00078e02ff */
[----:B------:R-:W-:-:S04]  /*02e0*/  IADD3 R4, PT, PT, R3, -0x3, RZ ;  /* 0xfffffffd03047810 */ /* 0x000fc80007ffe0ff */
[----:B------:R-:W-:-:S04]  /*02f0*/  IADD3 R12, P1, PT, R4, UR4, RZ ;  /* 0x00000004040c7c10 */ /* 0x000fc8000ff3e0ff */
[----:B------:R-:W-:Y:S01]  /*0300*/  LEA.HI.X.SX32 R13, R4, UR5, 0x1, P1 ;  /* 0x00000005040d7c11 */ /* 0x000fe200088f0eff */
[----:B------:R-:W-:Y:S02]  /*0310*/  IMAD.IADD R4, R9, 0x1, R6 ;  /* 0x0000000109047824 */ /* 0x000fe400078e0206 */
[----:B------:R-:W-:Y:S02]  /*0320*/  HFMA2 R9, -RZ, RZ, 0, 1.78813934326171875e-07 ;  /* 0x00000003ff097431 */ /* 0x000fe400000001ff */
[----:B------:R-:W-:Y:S01]  /*0330*/  VIADD R6, R0, 0x1 ;  /* 0x0000000100067836 */ /* 0x000fe20000000000 */
[----:B------:R-:W2:Y:S04]  /*0340*/  @P5 LDG.E.U8 R14, desc[UR8][R12.64+-0x3] ;  /* 0xfffffd080c0e5981 */ /* 0x000ea8000c1e1100 */
[----:B------:R-:W-:Y:S01]  /*0350*/  ISETP.GE.U32.AND P1, PT, R6, R7, PT ;  /* 0x000000070600720c */ /* 0x000fe20003f26070 */
[----:B------:R-:W-:-:S03]  /*0360*/  IMAD R4, R4, 0x3, -R9 ;  /* 0x0000000304047824 */ /* 0x000fc600078e0a09 */
[C---:B------:R-:W-:Y:S01]  /*0370*/  ISETP.GT.AND P2, PT, R5.reuse, RZ, !P1 ;  /* 0x000000ff0500720c */ /* 0x040fe20004f44270 */
[----:B------:R-:W2:Y:S01]  /*0380*/  @P3 LDG.E.U8 R9, desc[UR8][R12.64+0x3] ;  /* 0x000003080c093981 */ /* 0x000ea2000c1e1100 */
[----:B------:R-:W-:Y:S02]  /*0390*/  ISETP.GT.AND P1, PT, R5, -0x1, !P1 ;  /* 0xffffffff0500780c */ /* 0x000fe40004f24270 */
[----:B----4-:R-:W-:-:S05]  /*03a0*/  @!P0 I2FP.F32.U32 R0, R18 ;  /* 0x0000001200008245 */ /* 0x010fca0000201000 */
[----:B-----5:R-:W-:Y:S02]  /*03b0*/  @!P0 FFMA R17, R0, R19, RZ ;  /* 0x0000001300118223 */ /* 0x020fe400000000ff */
[----:B------:R4:W5:Y:S01]  /*03c0*/  LDG.E.U8 R0, desc[UR8][R12.64] ;  /* 0x000000080c007981 */ /* 0x000962000c1e1100 */
[----:B-1----:R-:W-:-:S04]  /*03d0*/  IADD3 R10, P0, PT, R4, UR4, RZ ;  /* 0x00000004040a7c10 */ /* 0x002fc8000ff1e0ff */
[----:B------:R-:W-:Y:S02]  /*03e0*/  LEA.HI.X.SX32 R11, R4, UR5, 0x1, P0 ;  /* 0x00000005040b7c11 */ /* 0x000fe400080f0eff */
[----:B------:R-:W-:Y:S02]  /*03f0*/  ISETP.LT.U32.AND P0, PT, R6, R7, P3 ;  /* 0x000000070600720c */ /* 0x000fe40001f01070 */
[----:B------:R-:W1:Y:S01]  /*0400*/  @!P4 LDC R6, c[0x3][0x8] ;  /* 0x00c00200ff06cb82 */ /* 0x000e620000000800 */
[----:B------:R-:W5:Y:S04]  /*0410*/  @P2 LDG.E.U8 R19, desc[UR8][R10.64+-0x3] ;  /* 0xfffffd080a132981 */ /* 0x000f68000c1e1100 */
[----:B------:R-:W5:Y:S03]  /*0420*/  @P1 LDG.E.U8 R18, desc[UR8][R10.64] ;  /* 0x000000080a121981 */ /* 0x000f66000c1e1100 */
[----:B----4-:R-:W4:Y:S03]  /*0430*/  @P6 LDC R13, c[0x3][0x4] ;  /* 0x00c00100ff0d6b82 */ /* 0x010f260000000800 */
[----:B------:R0:W5:Y:S01]  /*0440*/  @P0 LDG.E.U8 R20, desc[UR8][R10.64+0x3] ;  /* 0x000003080a140981 */ /* 0x000162000c1e1100 */
[----:B---3--:R-:W-:-:S02]  /*0450*/  @!P4 I2FP.F32.U32 R15, R15 ;  /* 0x0000000f000fc245 */ /* 0x008fc40000201000 */
[----:B--2---:R-:W-:Y:S01]  /*0460*/  @P6 I2FP.F32.U32 R16, R16 ;  /* 0x0000001000106245 */ /* 0x004fe20000201000 */
[----:B------:R-:W-:Y:S01]  /*0470*/  IMAD.MOV.U32 R12, RZ, RZ, 0x40a00000 ;  /* 0x40a00000ff0c7424 */ /* 0x000fe200078e00ff */
[----:B0-----:R-:W0:Y:S01]  /*0480*/  @P3 LDC R11, c[0x3][0x14] ;  /* 0x00c00500ff0b3b82 */ /* 0x001e220000000800 */
[----:B-1----:R-:W-:Y:S01]  /*0490*/  @!P4 FMUL R21, R15, R6 ;  /* 0x000000060f15c220 */ /* 0x002fe20000400000 */
[----:B------:R-:W-:-:S04]  /*04a0*/  IADD3 R6, P4, PT, R3, UR10, RZ ;  /* 0x0000000a03067c10 */ /* 0x000fc8000ff9e0ff */
[----:B------:R-:W-:Y:S02]  /*04b0*/  LEA.HI.X.SX32 R7, R3, UR11, 0x1, P4 ;  /* 0x0000000b03077c11 */ /* 0x000fe4000a0f0eff */
[----:B------:R-:W1:Y:S01]  /*04c0*/  @P2 LDC R15, c[0x3][0x18] ;  /* 0x00c00600ff0f2b82 */ /* 0x000e620000000800 */
[----:B------:R-:W-:Y:S01]  /*04d0*/  ISETP.GE.AND P4, PT, R5, RZ, PT ;  /* 0x000000ff0500720c */ /* 0x000fe20003f86270 */
[----:B----4-:R-:W-:-:S04]  /*04e0*/  @P6 FMUL R12, R16, R13 ;  /* 0x0000000d100c6220 */ /* 0x010fc80000400000 */
[----:B------:R-:W-:-:S08]  /*04f0*/  FADD R12, R12, R17 ;  /* 0x000000110c0c7221 */ /* 0x000fd00000000000 */
[----:B------:R-:W2:Y:S01]  /*0500*/  @P4 LDC R10, c[0x3][0x10] ;  /* 0x00c00400ff0a4b82 */ /* 0x000ea20000000800 */
[----:B------:R-:W-:Y:S01]  /*0510*/  FADD R26, R12, R21 ;  /* 0x000000150c1a7221 */ /* 0x000fe20000000000 */
[----:B------:R-:W-:-:S06]  /*0520*/  @P5 I2FP.F32.U32 R14, R14 ;  /* 0x0000000e000e5245 */ /* 0x000fcc0000201000 */
[----:B------:R-:W3:Y:S01]  /*0530*/  @P1 LDC R12, c[0x3][0x1c] ;  /* 0x00c00700ff0c1b82 */ /* 0x000ee20000000800 */
[----:B------:R-:W-:Y:S02]  /*0540*/  IMAD.MOV.U32 R17, RZ, RZ, 0x40a00000 ;  /* 0x40a00000ff117424 */ /* 0x000fe400078e00ff */
[----:B------:R-:W-:Y:S01]  /*0550*/  @P5 FMUL R17, R14, R23 ;  /* 0x000000170e115220 */ /* 0x000fe20000400000 */
[----:B------:R-:W-:Y:S02]  /*0560*/  MOV R14, 0x40a00000 ;  /* 0x40a00000000e7802 */ /* 0x000fe40000000f00 */
[----:B------:R-:W-:Y:S01]  /*0570*/  @P3 I2FP.F32.U32 R24, R9 ;  /* 0x0000000900183245 */ /* 0x000fe20000201000 */
[----:B------:R-:W-:Y:S01]  /*0580*/  FADD R17, R26, R17 ;  /* 0x000000111a117221 */ /* 0x000fe20000000000 */
[----:B------:R-:W-:-:S03]  /*0590*/  IMAD.MOV.U32 R22, RZ, RZ, 0x40a00000 ;  /* 0x40a00000ff167424 */ /* 0x000fc600078e00ff */
[----:B0-----:R-:W-:Y:S01]  /*05a0*/  @P3 FMUL R22, R24, R11 ;  /* 0x0000000b18163220 */ /* 0x001fe20000400000 */
[----:B------:R-:W-:Y:S01]  /*05b0*/  IMAD.MOV.U32 R9, RZ, RZ, 0x40a00000 ;  /* 0x40a00000ff097424 */ /* 0x000fe200078e00ff */
[----:B------:R-:W-:Y:S02]  /*05c0*/  P2R R16, PR, RZ, 0x40 ;  /* 0x00000040ff107803 */ /* 0x000fe40000000000 */
[----:B------:R-:W-:Y:S02]  /*05d0*/  P2R R21, PR, RZ, 0x20 ;  /* 0x00000020ff157803 */ /* 0x000fe40000000000 */
[----:B-----5:R-:W-:Y:S02]  /*05e0*/  I2FP.F32.U32 R13, R0 ;  /* 0x00000000000d7245 */ /* 0x020fe40000201000 */
[----:B------:R-:W0:Y:S03]  /*05f0*/  @P0 LDC R0, c[0x3][0x20] ;  /* 0x00c00800ff000b82 */ /* 0x000e260000000800 */
[----:B--2---:R-:W-:-:S04]  /*0600*/  @P4 FMUL R14, R13, R10 ;  /* 0x0000000a0d0e4220 */ /* 0x004fc80000400000 */
[----:B------:R-:W-:Y:S01]  /*0610*/  FADD R17, R17, R14 ;  /* 0x0000000e11117221 */ /* 0x000fe20000000000 */
[----:B------:R-:W-:Y:S01]  /*0620*/  @P2 I2FP.F32.U32 R10, R19 ;  /* 0x00000013000a2245 */ /* 0x000fe20000201000 */
[----:B------:R-:W-:Y:S02]  /*0630*/  HFMA2 R14, -RZ, RZ, 2.3125, 0 ;  /* 0x40a00000ff0e7431 */ /* 0x000fe400000001ff */
[----:B------:R-:W-:Y:S01]  /*0640*/  FADD R22, R17, R22 ;  /* 0x0000001611167221 */ /* 0x000fe20000000000 */
[----:B------:R-:W-:Y:S01]  /*0650*/  @P1 I2FP.F32.U32 R11, R18 ;  /* 0x00000012000b1245 */ /* 0x000fe20000201000 */
[----:B-1----:R-:W-:Y:S01]  /*0660*/  @P2 FMUL R9, R10, R15 ;  /* 0x0000000f0a092220 */ /* 0x002fe20000400000 */
[----:B------:R-:W-:-:S03]  /*0670*/  IMAD.MOV.U32 R10, RZ, RZ, 0x40a00000 ;  /* 0x40a00000ff0a7424 */ /* 0x000fc600078e00ff */
[----:B------:R-:W-:Y:S01]  /*0680*/  FADD R9, R22, R9 ;  /* 0x0000000916097221 */ /* 0x000fe20000000000 */
[----:B------:R-:W-:Y:S01]  /*0690*/  @P0 I2FP.F32.U32 R15, R20 ;  /* 0x00000014000f0245 */ /* 0x000fe20000201000 */
[----:B---3--:R-:W-:-:S04]  /*06a0*/  @P1 FMUL R10, R11, R12 ;  /* 0x0000000c0b0a1220 */ /* 0x008fc80000400000 */
[----:B------:R-:W-:Y:S01]  /*06b0*/  FADD R9, R9, R10 ;  /* 0x0000000a09097221 */ /* 0x000fe20000000000 */
[----:B0-----:R-:W-:-:S04]  /*06c0*/  @P0 FMUL R14, R15, R0 ;  /* 0x000000000f0e0220 */ /* 0x001fc80000400000 */
[----:B------:R-:W-:-:S04]  /*06d0*/  FADD R14, R9, R14 ;  /* 0x0000000e090e7221 */ /* 0x000fc80000000000 */
[----:B------:R-:W-:-:S04]  /*06e0*/  FADD R14, R13, R14 ;  /* 0x0000000e0d0e7221 */ /* 0x000fc80000000000 */
[----:B------:R-:W0:Y:S01]  /*06f0*/  F2F.F64.F32 R10, R14 ;  /* 0x0000000e000a7310 */ /* 0x000e220000201800 */
[----:B------:R-:W-:Y:S02]  /*0700*/  IMAD.MOV.U32 R18, RZ, RZ, RZ ;  /* 0x000000ffff127224 */ /* 0x000fe400078e00ff */
[----:B------:R-:W-:Y:S01]  /*0710*/  IMAD.MOV.U32 R0, RZ, RZ, RZ ;  /* 0x000000ffff007224 */ /* 0x000fe200078e00ff */
[----:B0-----:R-:W-:Y:S01]  /*0720*/  DSETP.MAX.AND P5, P6, RZ, R10, PT ;  /* 0x0000000aff00722a */ /* 0x001fe20003eaf000 */
[----:B------:R-:W-:-:S05]  /*0730*/  IMAD.MOV.U32 R9, RZ, RZ, R11 ;  /* 0x000000ffff097224 */ /* 0x000fca00078e000b */
[----:B------:R-:W-:Y:S02]  /*0740*/  SEL R18, R18, R10, P5 ;  /* 0x0000000a12127207 */ /* 0x000fe40002800000 */
[----:B------:R-:W-:-:S06]  /*0750*/  FSEL R19, R0, R9, P5 ;  /* 0x0000000900137208 */ /* 0x000fcc0002800000 */
[----:B------:R-:W-:-:S04]  /*0760*/  @P6 LOP3.LUT R19, R9, 0x80000, RZ, 0xfc, !PT ;  /* 0x0008000009136812 */ /* 0x000fc800078efcff */
[----:B------:R-:W0:Y:S01]  /*0770*/  F2F.F32.F64 R18, R18 ;  /* 0x0000001200127310 */ /* 0x000e220000301000 */
[----:B------:R-:W-:-:S04]  /*0780*/  IADD3 R0, PT, PT, R3, -0x2, RZ ;  /* 0xfffffffe03007810 */ /* 0x000fc80007ffe0ff */
[----:B------:R-:W-:-:S03]  /*0790*/  IADD3 R10, P5, PT, R0, UR4, RZ ;  /* 0x00000004000a7c10 */ /* 0x000fc6000ffbe0ff */
[----:B0-----:R-:W0:Y:S01]  /*07a0*/  F2F.F64.F32 R12, R18 ;  /* 0x00000012000c7310 */ /* 0x001e220000201800 */
[----:B------:R-:W-:Y:S01]  /*07b0*/  LEA.HI.X.SX32 R11, R0, UR5, 0x1, P5 ;  /* 0x00000005000b7c11 */ /* 0x000fe2000a8f0eff */
[----:B------:R-:W-:Y:S02]  /*07c0*/  IMAD.MOV.U32 R9, RZ, RZ, 0x80000 ;  /* 0x00080000ff097424 */ /* 0x000fe400078e00ff */
[----:B0-----:R-:W-:Y:S01]  /*07d0*/  DSETP.MIN.AND P6, P5, R12, 255, PT ;  /* 0x406fe0000c00742a */ /* 0x001fe20003dc0000 */
[----:B------:R-:W-:-:S05]  /*07e0*/  IMAD.MOV.U32 R0, RZ, RZ, R13 ;  /* 0x000000ffff007224 */ /* 0x000fca00078e000d */
[----:B------:R-:W-:-:S08]  /*07f0*/  FSEL R17, R0, 3.748046875, P6 ;  /* 0x406fe00000117808 */ /* 0x000fd00003000000 */
[----:B------:R-:W-:Y:S02]  /*0800*/  @P5 LOP3.LUT R17, R9, 0x406fe000, RZ, 0xfc, !PT ;  /* 0x406fe00009115812 */ /* 0x000fe400078efcff */
[----:B------:R-:W0:Y:S01]  /*0810*/  LDC R9, c[0x0][0x364] ;  /* 0x0000d900ff097b82 */ /* 0x000e220000000800 */
[----:B------:R-:W-:Y:S02]  /*0820*/  SEL R12, R12, RZ, P6 ;  /* 0x000000ff0c0c7207 */ /* 0x000fe40003000000 */
[----:B------:R-:W-:-:S04]  /*0830*/  MOV R13, R17 ;  /* 0x00000011000d7202 */ /* 0x000fc80000000f00 */
[----:B------:R-:W1:Y:S01]  /*0840*/  F2F.F32.F64 R12, R12 ;  /* 0x0000000c000c7310 */ /* 0x000e620000301000 */
[----:B------:R-:W-:Y:S02]  /*0850*/  VIADD R0, R8, 0x1 ;  /* 0x0000000108007836 */ /* 0x000fe40000000000 */
[----:B0-----:R-:W-:-:S05]  /*0860*/  IMAD R9, R9, UR6, R2 ;  /* 0x0000000609097c24 */ /* 0x001fca000f8e0202 */
[----:B-1----:R-:W0:Y:S01]  /*0870*/  F2I.U32.TRUNC.NTZ R17, R12 ;  /* 0x0000000c00117305 */ /* 0x002e22000020f000 */
[----:B------:R-:W-:-:S04]  /*0880*/  ISETP.NE.AND P6, PT, R9, RZ, PT ;  /* 0x000000ff0900720c */ /* 0x000fc80003fc5270 */
[----:B------:R-:W-:Y:S02]  /*0890*/  ISETP.LT.OR P6, PT, R5, 0x1, !P6 ;  /* 0x000000010500780c */ /* 0x000fe400077c1670 */
[----:B------:R-:W-:-:S04]  /*08a0*/  IADD3 R14, P5, PT, R0, UR4, RZ ;  /* 0x00000004000e7c10 */ /* 0x000fc8000ffbe0ff */
[----:B------:R-:W-:Y:S01]  /*08b0*/  LEA.HI.X.SX32 R15, R0, UR5, 0x1, P5 ;  /* 0x00000005000f7c11 */ /* 0x000fe2000a8f0eff */
[----:B0-----:R0:W-:Y:S01]  /*08c0*/  STG.E.U8 desc[UR8][R6.64], R17 ;  /* 0x0000001106007986 */ /* 0x0011e2000c101108 */
[----:B------:R-:W1:Y:S08]  /*08d0*/  LDC R13, c[0x0][0x364] ;  /* 0x0000d900ff0d7b82 */ /* 0x000e700000000800 */
[----:B------:R-:W2:Y:S01]  /*08e0*/  @!P6 LDC R19, c[0x3][RZ] ;  /* 0x00c00000ff13eb82 */ /* 0x000ea20000000800 */
[----:B------:R-:W3:Y:S01]  /*08f0*/  @!P6 LDG.E.U8 R0, desc[UR8][R14.64+-0x3] ;  /* 0xfffffd080e00e981 */ /* 0x000ee2000c1e1100 */
[----:B------:R-:W-:-:S02]  /*0900*/  IMAD.MOV.U32 R9, RZ, RZ, 0x40a00000 ;  /* 0x40a00000ff097424 */ /* 0x000fc400078e00ff */
[----:B0-----:R-:W-:Y:S01]  /*0910*/  VIADD R7, R3, 0x1 ;  /* 0x0000000103077836 */ /* 0x001fe20000000000 */
[----:B------:R-:W-:Y:S01]  /*0920*/  ISETP.NE.AND P5, PT, R21, RZ, PT ;  /* 0x000000ff1500720c */ /* 0x000fe20003fa5270 */
[----:B------:R-:W4:Y:S04]  /*0930*/  @P3 LDG.E.U8 R18, desc[UR8][R10.64+0x3] ;  /* 0x000003080a123981 */ /* 0x000f28000c1e1100 */
[----:B------:R-:W5:Y:S04]  /*0940*/  @P4 LDG.E.U8 R21, desc[UR8][R10.64] ;  /* 0x000000080a154981 */ /* 0x000f68000c1e1100 */
[----:B------:R-:W4:Y:S01]  /*0950*/  LDG.E.U8 R20, desc[UR8][R10.64] ;  /* 0x000000080a147981 */ /* 0x000f22000c1e1100 */
[----:B-1----:R-:W-:-:S03]  /*0960*/  IMAD R13, R13, UR6, R2 ;  /* 0x000000060d0d7c24 */ /* 0x002fc6000f8e0202 */
[----:B------:R-:W5:Y:S01]  /*0970*/  @P5 LDG.E.U8 R22, desc[UR8][R10.64+-0x3] ;  /* 0xfffffd080a165981 */ /* 0x000f62000c1e1100 */
[----:B------:R-:W0:Y:S01]  /*0980*/  @P5 LDC R27, c[0x3][0xc] ;  /* 0x00c00300ff1b5b82 */ /* 0x000e220000000800 */
[----:B---3--:R-:W-:-:S05]  /*0990*/  @!P6 I2FP.F32.U32 R0, R0 ;  /* 0x000000000000e245 */ /* 0x008fca0000201000 */
[----:B--2---:R-:W-:Y:S01]  /*09a0*/  @!P6 FFMA R9, R0, R19, RZ ;  /* 0x000000130009e223 */ /* 0x004fe200000000ff */
[----:B------:R-:W-:-:S13]  /*09b0*/  ISETP.EQ.OR P6, PT, R13, RZ, !P3 ;  /* 0x000000ff0d00720c */ /* 0x000fda0005fc2670 */
[----:B------:R-:W2:Y:S01]  /*09c0*/  @!P6 LDG.E.U8 R12, desc[UR8][R14.64+0x3] ;  /* 0x000003080e0ce981 */ /* 0x000ea2000c1e1100 */
[----:B------:R-:W1:Y:S01]  /*09d0*/  @!P6 LDC R13, c[0x3][0x8] ;  /* 0x00c00200ff0deb82 */ /* 0x000e620000000800 */
[----:B------:R-:W-:Y:S01]  /*09e0*/  IMAD.MOV.U32 R0, RZ, RZ, 0x40a00000 ;  /* 0x40a00000ff007424 */ /* 0x000fe200078e00ff */
[----:B--2---:R-:W-:-:S05]  /*09f0*/  @!P6 I2FP.F32.U32 R12, R12 ;  /* 0x0000000c000ce245 */ /* 0x004fca0000201000 */
[----:B-1----:R-:W-:Y:S01]  /*0a00*/  @!P6 FMUL R0, R12, R13 ;  /* 0x0000000d0c00e220 */ /* 0x002fe20000400000 */
[C---:B------:R-:W-:Y:S02]  /*0a10*/  IADD3 R6, P6, PT, R7.reuse, UR10, RZ ;  /* 0x0000000a07067c10 */ /* 0x040fe4000ffde0ff */
[----:B------:R-:W-:Y:S02]  /*0a20*/  IADD3 R13, PT, PT, R4, 0x1, RZ ;  /* 0x00000001040d7810 */ /* 0x000fe40007ffe0ff */
[----:B------:R-:W-:Y:S02]  /*0a30*/  LEA.HI.X.SX32 R7, R7, UR11, 0x1, P6 ;  /* 0x0000000b07077c11 */ /* 0x000fe4000b0f0eff */
[----:B------:R-:W-:-:S04]  /*0a40*/  IADD3 R12, P6, PT, R13, UR4, RZ ;  /* 0x000000040d0c7c10 */ /* 0x000fc8000ffde0ff */
[----:B------:R-:W-:Y:S02]  /*0a50*/  LEA.HI.X.SX32 R13, R13, UR5, 0x1, P6 ;  /* 0x000000050d0d7c11 */ /* 0x000fe4000b0f0eff */
[----:B------:R-:W-:-:S03]  /*0a60*/  ISETP.NE.AND P6, PT, R16, RZ, PT ;  /* 0x000000ff1000720c */ /* 0x000fc60003fc5270 */
[----:B------:R-:W2:Y:S04]  /*0a70*/  @P2 LDG.E.U8 R17, desc[UR8][R12.64+-0x3] ;  /* 0xfffffd080c112981 */ /* 0x000ea8000c1e1100 */
[----:B------:R-:W3:Y:S04]  /*0a80*/  @P1 LDG.E.U8 R16, desc[UR8][R12.64] ;  /* 0x000000080c101981 */ /* 0x000ee8000c1e1100 */
[----:B------:R-:W3:Y:S02]  /*0a90*/  @P0 LDG.E.U8 R19, desc[UR8][R12.64+0x3] ;  /* 0x000003080c130981 */ /* 0x000ee4000c1e1100 */
[----:B------:R-:W1:Y:S02]  /*0aa0*/  @P6 LDC R23, c[0x3][0x4] ;  /* 0x00c00100ff176b82 */ /* 0x000e640000000800 */
[----:B------:R0:W2:Y:S01]  /*0ab0*/  @P6 LDG.E.U8 R14, desc[UR8][R14.64] ;  /* 0x000000080e0e6981 */ /* 0x0000a2000c1e1100 */
[----:B------:R-:W-:-:S05]  /*0ac0*/  IMAD.MOV.U32 R24, RZ, RZ, 0x40a00000 ;  /* 0x40a00000ff187424 */ /* 0x000fca00078e00ff */
[----:B0-----:R-:W0:Y:S01]  /*0ad0*/  @P4 LDC R15, c[0x3][0x10] ;  /* 0x00c00400ff0f4b82 */ /* 0x001e220000000800 */
[----:B-----5:R-:W-:Y:S02]  /*0ae0*/  @P5 I2FP.F32.U32 R22, R22 ;  /* 0x0000001600165245 */ /* 0x020fe40000201000 */
[----:B------:R-:W-:Y:S02]  /*0af0*/  @P4 I2FP.F32.U32 R10, R21 ;  /* 0x00000015000a4245 */ /* 0x000fe40000201000 */
[----:B----4-:R-:W-:Y:S02]  /*0b00*/  @P3 I2FP.F32.U32 R11, R18 ;  /* 0x00000012000b3245 */ /* 0x010fe40000201000 */
[----:B------:R-:W-:Y:S02]  /*0b10*/  P2R R12, PR, RZ, 0x40 ;  /* 0x00000040ff0c7803 */ /* 0x000fe40000000000 */
[----:B------:R-:W-:Y:S02]  /*0b20*/  P2R R13, PR, RZ, 0x20 ;  /* 0x00000020ff0d7803 */ /* 0x000fe40000000000 */
[----:B--2---:R-:W-:-:S05]  /*0b30*/  @P6 I2FP.F32.U32 R14, R14 ;  /* 0x0000000e000e6245 */ /* 0x004fca0000201000 */
[----:B-1----:R-:W-:Y:S02]  /*0b40*/  @P6 FMUL R24, R14, R23 ;  /* 0x000000170e186220 */ /* 0x002fe40000400000 */
[----:B------:R-:W1:Y:S02]  /*0b50*/  @P3 LDC R14, c[0x3][0x14] ;  /* 0x00c00500ff0e3b82 */ /* 0x000e640000000800 */
[----:B------:R-:W-:-:S06]  /*0b60*/  FADD R25, R24, R9 ;  /* 0x0000000918197221 */ /* 0x000fcc0000000000 */
[----:B------:R-:W2:Y:S01]  /*0b70*/  @P2 LDC R9, c[0x3][0x18] ;  /* 0x00c00600ff092b82 */ /* 0x000ea20000000800 */
[----:B------:R-:W-:Y:S01]  /*0b80*/  FADD R24, R25, R0 ;  /* 0x0000000019187221 */ /* 0x000fe20000000000 */
[----:B------:R-:W-:Y:S02]  /*0b90*/  IMAD.MOV.U32 R23, RZ, RZ, 0x40a00000 ;  /* 0x40a00000ff177424 */ /* 0x000fe400078e00ff */
[----:B------:R-:W-:Y:S01]  /*0ba0*/  @P5 FMUL R23, R22, R27 ;  /* 0x0000001b16175220 */ /* 0x000fe20000400000 */
[----:B------:R-:W-:Y:S02]  /*0bb0*/  IMAD.MOV.U32 R22, RZ, RZ, 0x40a00000 ;  /* 0x40a00000ff167424 */ /* 0x000fe400078e00ff */
[----:B0-----:R-:W-:Y:S01]  /*0bc0*/  @P4 FMUL R22, R10, R15 ;  /* 0x0000000f0a164220 */ /* 0x001fe20000400000 */
[----:B------:R-:W0:Y:S01]  /*0bd0*/  @P1 LDC R0, c[0x3][0x1c] ;  /* 0x00c00700ff001b82 */ /* 0x000e220000000800 */
[----:B------:R-:W-:-:S07]  /*0be0*/  HFMA2 R15, -RZ, RZ, 2.3125, 0 ;  /* 0x40a00000ff0f7431 */ /* 0x000fce00000001ff */
[----:B------:R-:W4:Y:S01]  /*0bf0*/  @P0 LDC R10, c[0x3][0x20] ;  /* 0x00c00800ff0a0b82 */ /* 0x000f220000000800 */
[----:B------:R-:W-:Y:S01]  /*0c00*/  FADD R23, R24, R23 ;  /* 0x0000001718177221 */ /* 0x000fe20000000000 */
[----:B-1----:R-:W-:Y:S01]  /*0c10*/  @P3 FMUL R15, R11, R14 ;  /* 0x0000000e0b0f3220 */ /* 0x002fe20000400000 */
[----:B------:R-:W-:Y:S01]  /*0c20*/  @P2 I2FP.F32.U32 R14, R17 ;  /* 0x00000011000e2245 */ /* 0x000fe20000201000 */
[----:B------:R-:W-:Y:S02]  /*0c30*/  IMAD.MOV.U32 R11, RZ, RZ, 0x40a00000 ;  /* 0x40a00000ff0b7424 */ /* 0x000fe400078e00ff */
[----:B------:R-:W-:Y:S02]  /*0c40*/  FADD R22, R23, R22 ;  /* 0x0000001617167221 */ /* 0x000fe40000000000 */
[----:B--2---:R-:W-:Y:S01]  /*0c50*/  @P2 FMUL R11, R14, R9 ;  /* 0x000000090e0b2220 */ /* 0x004fe20000400000 */
[----:B---3--:R-:W-:Y:S01]  /*0c60*/  @P1 I2FP.F32.U32 R9, R16 ;  /* 0x0000001000091245 */ /* 0x008fe20000201000 */
[----:B------:R-:W-:Y:S01]  /*0c70*/  FADD R22, R22, R15 ;  /* 0x0000000f16167221 */ /* 0x000fe20000000000 */
[----:B------:R-:W-:Y:S01]  /*0c80*/  IMAD.MOV.U32 R14, RZ, RZ, 0x40a00000 ;  /* 0x40a00000ff0e7424 */ /* 0x000fe200078e00ff */
[----:B------:R-:W-:-:S02]  /*0c90*/  @P0 I2FP.F32.U32 R19, R19 ;  /* 0x0000001300130245 */ /* 0x000fc40000201000 */
[----:B------:R-:W-:Y:S01]  /*0ca0*/  FADD R11, R22, R11 ;  /* 0x0000000b160b7221 */ /* 0x000fe20000000000 */
[----:B0-----:R-:W-:Y:S01]  /*0cb0*/  @P1 FMUL R14, R9, R0 ;  /* 0x00000000090e1220 */ /* 0x001fe20000400000 */
[----:B------:R-:W-:-:S03]  /*0cc0*/  IMAD.MOV.U32 R0, RZ, RZ, 0x40a00000 ;  /* 0x40a00000ff007424 */ /* 0x000fc600078e00ff */
[----:B------:R-:W-:Y:S01]  /*0cd0*/  FADD R11, R11, R14 ;  /* 0x0000000e0b0b7221 */ /* 0x000fe20000000000 */
[----:B------:R-:W-:Y:S01]  /*0ce0*/  I2FP.F32.U32 R9, R20 ;  /* 0x0000001400097245 */ /* 0x000fe20000201000 */
[----:B------:R-:W-:Y:S01]  /*0cf0*/  IMAD.MOV.U32 R16, RZ, RZ, 0x80000 ;  /* 0x00080000ff107424 */ /* 0x000fe200078e00ff */
[----:B------:R-:W-:Y:S01]  /*0d00*/  IADD3 R4, PT, PT, R4, 0x2, RZ ;  /* 0x0000000204047810 */ /* 0x000fe20007ffe0ff */
[----:B----4-:R-:W-:Y:S01]  /*0d10*/  @P0 FMUL R0, R19, R10 ;  /* 0x0000000a13000220 */ /* 0x010fe20000400000 */
[----:B------:R-:W0:Y:S03]  /*0d20*/  @P3 LDC R20, c[0x3][0x14] ;  /* 0x00c00500ff143b82 */ /* 0x000e260000000800 */
[----:B------:R-:W-:-:S04]  /*0d30*/  FADD R0, R11, R0 ;  /* 0x000000000b007221 */ /* 0x000fc80000000000 */
[----:B------:R-:W-:Y:S01]  /*0d40*/  FADD R0, R9, R0 ;  /* 0x0000000009007221 */ /* 0x000fe20000000000 */
[----:B------:R-:W1:Y:S03]  /*0d50*/  @P4 LDC R19, c[0x3][0x10] ;  /* 0x00c00400ff134b82 */ /* 0x000e660000000800 */
[----:B------:R-:W2:Y:S01]  /*0d60*/  F2F.F64.F32 R10, R0 ;  /* 0x00000000000a7310 */ /* 0x000ea20000201800 */
[----:B------:R-:W-:Y:S01]  /*0d70*/  MOV R9, RZ ;  /* 0x000000ff00097202 */ /* 0x000fe20000000f00 */
[----:B--2---:R-:W-:Y:S01]  /*0d80*/  DSETP.MAX.AND P5, P6, RZ, R10, PT ;  /* 0x0000000aff00722a */ /* 0x004fe20003eaf000 */
[----:B------:R-:W-:-:S05]  /*0d90*/  IMAD.MOV.U32 R14, RZ, RZ, R11 ;  /* 0x000000ffff0e7224 */ /* 0x000fca00078e000b */
[----:B------:R-:W-:Y:S01]  /*0da0*/  FSEL R15, R9, R14, P5 ;  /* 0x0000000e090f7208 */ /* 0x000fe20002800000 */
[----:B------:R-:W-:Y:S02]  /*0db0*/  IMAD.MOV.U32 R9, RZ, RZ, R10 ;  /* 0x000000ffff097224 */ /* 0x000fe400078e000a */
[----:B------:R-:W-:-:S05]  /*0dc0*/  IMAD.MOV.U32 R10, RZ, RZ, RZ ;  /* 0x000000ffff0a7224 */ /* 0x000fca00078e00ff */
[----:B------:R-:W-:Y:S02]  /*0dd0*/  @P6 LOP3.LUT R15, R14, 0x80000, RZ, 0xfc, !PT ;  /* 0x000800000e0f6812 */ /* 0x000fe400078efcff */
[----:B------:R-:W-:-:S03]  /*0de0*/  SEL R10, R10, R9, P5 ;  /* 0x000000090a0a7207 */ /* 0x000fc60002800000 */
[----:B------:R-:W-:-:S04]  /*0df0*/  IMAD.MOV.U32 R11, RZ, RZ, R15 ;  /* 0x000000ffff0b7224 */ /* 0x000fc800078e000f */
[----:B------:R-:W2:Y:S01]  /*0e00*/  F2F.F32.F64 R10, R10 ;  /* 0x0000000a000a7310 */ /* 0x000ea20000301000 */
[----:B------:R-:W-:-:S04]  /*0e10*/  IADD3 R9, PT, PT, R8, 0x2, RZ ;  /* 0x0000000208097810 */ /* 0x000fc80007ffe0ff */
[----:B------:R-:W-:-:S03]  /*0e20*/  IADD3 R8, P5, PT, R9, UR4, RZ ;  /* 0x0000000409087c10 */ /* 0x000fc6000ffbe0ff */
[----:B--2---:R-:W2:Y:S01]  /*0e30*/  F2F.F64.F32 R14, R10 ;  /* 0x0000000a000e7310 */ /* 0x004ea20000201800 */
[----:B------:R-:W-:-:S03]  /*0e40*/  LEA.HI.X.SX32 R9, R9, UR5, 0x1, P5 ;  /* 0x0000000509097c11 */ /* 0x000fc6000a8f0eff */
[----:B--2---:R-:W-:Y:S01]  /*0e50*/  DSETP.MIN.AND P6, P5, R14, 255, PT ;  /* 0x406fe0000e00742a */ /* 0x004fe20003dc0000 */
[----:B------:R-:W-:-:S05]  /*0e60*/  IMAD.MOV.U32 R0, RZ, RZ, R15 ;  /* 0x000000ffff007224 */ /* 0x000fca00078e000f */
[----:B------:R-:W-:-:S08]  /*0e70*/  FSEL R17, R0, 3.748046875, P6 ;  /* 0x406fe00000117808 */ /* 0x000fd00003000000 */
[----:B------:R-:W-:Y:S02]  /*0e80*/  @P5 LOP3.LUT R17, R16, 0x406fe000, RZ, 0xfc, !PT ;  /* 0x406fe00010115812 */ /* 0x000fe400078efcff */
[----:B------:R-:W-:Y:S02]  /*0e90*/  ISETP.NE.AND P5, PT, R13, RZ, PT ;  /* 0x000000ff0d00720c */ /* 0x000fe40003fa5270 */
[----:B------:R-:W2:Y:S01]  /*0ea0*/  LDC R13, c[0x0][0x364] ;  /* 0x0000d900ff0d7b82 */ /* 0x000ea20000000800 */
[----:B------:R-:W-:Y:S02]  /*0eb0*/  SEL R14, R14, RZ, P6 ;  /* 0x000000ff0e0e7207 */ /* 0x000fe40003000000 */
[----:B------:R-:W-:-:S04]  /*0ec0*/  MOV R15, R17 ;  /* 0x00000011000f7202 */ /* 0x000fc80000000f00 */
[----:B------:R-:W3:Y:S04]  /*0ed0*/  F2F.F32.F64 R14, R14 ;  /* 0x0000000e000e7310 */ /* 0x000ee80000301000 */
[----:B------:R-:W4:Y:S01]  /*0ee0*/  @P5 LDC R18, c[0x3][0xc] ;  /* 0x00c00300ff125b82 */ /* 0x000f220000000800 */
[----:B--2---:R-:W-:-:S03]  /*0ef0*/  IMAD R13, R13, UR6, R2 ;  /* 0x000000060d0d7c24 */ /* 0x004fc6000f8e0202 */
[----:B---3--:R-:W2:Y:S02]  /*0f00*/  F2I.U32.TRUNC.NTZ R11, R14 ;  /* 0x0000000e000b7305 */ /* 0x008ea4000020f000 */
[----:B------:R-:W-:-:S04]  /*0f10*/  ISETP.NE.AND P6, PT, R13, RZ, PT ;  /* 0x000000ff0d00720c */ /* 0x000fc80003fc5270 */
[----:B------:R-:W-:Y:S01]  /*0f20*/  ISETP.LT.OR P6, PT, R5, 0x1, !P6 ;  /* 0x000000010500780c */ /* 0x000fe200077c1670 */
[----:B--2---:R2:W-:-:S12]  /*0f30*/  STG.E.U8 desc[UR8][R6.64], R11 ;  /* 0x0000000b06007986 */ /* 0x0045d8000c101108 */
[----:B------:R-:W3:Y:S01]  /*0f40*/  @!P6 LDG.E.U8 R0, desc[UR8][R8.64+-0x3] ;  /* 0xfffffd080800e981 */ /* 0x000ee2000c1e1100 */
[----:B------:R-:W5:Y:S01]  /*0f50*/  @!P6 LDC R13, c[0x3][RZ] ;  /* 0x00c00000ff0deb82 */ /* 0x000f620000000800 */
[----:B------:R-:W-:Y:S01]  /*0f60*/  IMAD.MOV.U32 R5, RZ, RZ, 0x40a00000 ;  /* 0x40a00000ff057424 */ /* 0x000fe200078e00ff */
[----:B---3--:R-:W-:-:S05]  /*0f70*/  @!P6 I2FP.F32.U32 R0, R0 ;  /* 0x000000000000e245 */ /* 0x008fca0000201000 */
[----:B-----5:R-:W-:Y:S01]  /*0f80*/  @!P6 FFMA R5, R0, R13, RZ ;  /* 0x0000000d0005e223 */ /* 0x020fe200000000ff */
[----:B------:R-:W-:-:S13]  /*0f90*/  ISETP.NE.AND P6, PT, R12, RZ, PT ;  /* 0x000000ff0c00720c */ /* 0x000fda0003fc5270 */
[----:B------:R-:W3:Y:S01]  /*0fa0*/  @P6 LDG.E.U8 R0, desc[UR8][R8.64] ;  /* 0x0000000808006981 */ /* 0x000ee2000c1e1100 */
[----:B------:R-:W5:Y:S08]  /*0fb0*/  @P6 LDC R15, c[0x3][0x4] ;  /* 0x00c00100ff0f6b82 */ /* 0x000f700000000800 */
[----:B------:R-:W0:Y:S01]  /*0fc0*/  LDC R13, c[0x0][0x364] ;  /* 0x0000d900ff0d7b82 */ /* 0x000e220000000800 */
[----:B------:R-:W-:-:S02]  /*0fd0*/  IMAD.MOV.U32 R12, RZ, RZ, 0x40a00000 ;  /* 0x40a00000ff0c7424 */ /* 0x000fc400078e00ff */
[----:B0-----:R-:W-:Y:S01]  /*0fe0*/  IMAD R13, R13, UR6, R2 ;  /* 0x000000060d0d7c24 */ /* 0x001fe2000f8e0202 */
[----:B---3--:R-:W-:Y:S01]  /*0ff0*/  @P6 I2FP.F32.U32 R10, R0 ;  /* 0x00000000000a6245 */ /* 0x008fe20000201000 */
[----:B------:R-:W-:-:S04]  /*1000*/  VIADD R0, R3, 0xffffffff ;  /* 0xffffffff03007836 */ /* 0x000fc80000000000 */
[----:B-----5:R-:W-:Y:S01]  /*1010*/  @P6 FMUL R12, R10, R15 ;  /* 0x0000000f0a0c6220 */ /* 0x020fe20000400000 */
[----:B--2---:R-:W-:-:S04]  /*1020*/  IADD3 R6, P6, PT, R0, UR4, RZ ;  /* 0x0000000400067c10 */ /* 0x004fc8000ffde0ff */
[----:B------:R-:W-:Y:S02]  /*1030*/  LEA.HI.X.SX32 R7, R0, UR5, 0x1, P6 ;  /* 0x0000000500077c11 */ /* 0x000fe4000b0f0eff */
[----:B------:R-:W-:-:S03]  /*1040*/  IADD3 R14, P6, PT, R4, UR4, RZ ;  /* 0x00000004040e7c10 */ /* 0x000fc6000ffde0ff */
[----:B------:R-:W2:Y:S01]  /*1050*/  @P4 LDG.E.U8 R16, desc[UR8][R6.64] ;  /* 0x0000000806104981 */ /* 0x000ea2000c1e1100 */
[----:B------:R-:W-:Y:S02]  /*1060*/  LEA.HI.X.SX32 R15, R4, UR5, 0x1, P6 ;  /* 0x00000005040f7c11 */ /* 0x000fe4000b0f0eff */
[----:B------:R-:W-:Y:S01]  /*1070*/  ISETP.EQ.OR P6, PT, R13, RZ, !P3 ;  /* 0x000000ff0d00720c */ /* 0x000fe20005fc2670 */
[----:B------:R-:W3:Y:S04]  /*1080*/  @P3 LDG.E.U8 R11, desc[UR8][R6.64+0x3] ;  /* 0x00000308060b3981 */ /* 0x000ee8000c1e1100 */
[----:B------:R-:W5:Y:S04]  /*1090*/  @P5 LDG.E.U8 R13, desc[UR8][R6.64+-0x3] ;  /* 0xfffffd08060d5981 */ /* 0x000f68000c1e1100 */
[----:B------:R-:W3:Y:S04]  /*10a0*/  @P2 LDG.E.U8 R10, desc[UR8][R14.64+-0x3] ;  /* 0xfffffd080e0a2981 */ /* 0x000ee8000c1e1100 */
[----:B------:R-:W2:Y:S01]  /*10b0*/  @!P6 LDG.E.U8 R8, desc[UR8][R8.64+0x3] ;  /* 0x000003080808e981 */ /* 0x000ea2000c1e1100 */
[----:B------:R-:W0:Y:S03]  /*10c0*/  @!P6 LDC R17, c[0x3][0x8] ;  /* 0x00c00200ff11eb82 */ /* 0x000e260000000800 */
[----:B------:R-:W3:Y:S04]  /*10d0*/  @P1 LDG.E.U8 R2, desc[UR8][R14.64] ;  /* 0x000000080e021981 */ /* 0x000ee8000c1e1100 */
[----:B------:R1:W3:Y:S04]  /*10e0*/  @P0 LDG.E.U8 R0, desc[UR8][R14.64+0x3] ;  /* 0x000003080e000981 */ /* 0x0002e8000c1e1100 */
[----:B------:R4:W3:Y:S01]  /*10f0*/  LDG.E.U8 R4, desc[UR8][R6.64] ;  /* 0x0000000806047981 */ /* 0x0008e2000c1e1100 */
[----:B------:R-:W-:Y:S01]  /*1100*/  FADD R12, R12, R5 ;  /* 0x000000050c0c7221 */ /* 0x000fe20000000000 */
[----:B------:R-:W-:Y:S01]  /*1110*/  IMAD.MOV.U32 R5, RZ, RZ, 0x40a00000 ;  /* 0x40a00000ff057424 */ /* 0x000fe200078e00ff */
[----:B-1----:R-:W1:Y:S01]  /*1120*/  @P2 LDC R15, c[0x3][0x18] ;  /* 0x00c00600ff0f2b82 */ /* 0x002e620000000800 */
[----:B------:R-:W-:-:S02]  /*1130*/  IMAD.MOV.U32 R9, RZ, RZ, 0x40a00000 ;  /* 0x40a00000ff097424 */ /* 0x000fc400078e00ff */
[----:B----4-:R-:W-:Y:S02]  /*1140*/  IMAD.MOV.U32 R6, RZ, RZ, 0x40a00000 ;  /* 0x40a00000ff067424 */ /* 0x010fe400078e00ff */
[----:B------:R-:W-:Y:S01]  /*1150*/  VIADD R3, R3, 0x2 ;  /* 0x0000000203037836 */ /* 0x000fe20000000000 */
[----:B-----5:R-:W-:-:S05]  /*1160*/  @P5 I2FP.F32.U32 R13, R13 ;  /* 0x0000000d000d5245 */ /* 0x020fca0000201000 */
[----:B------:R-:W-:Y:S02]  /*1170*/  @P5 FMUL R5, R13, R18 ;  /* 0x000000120d055220 */ /* 0x000fe40000400000 */
[----:B------:R-:W4:Y:S01]  /*1180*/  @P1 LDC R13, c[0x3][0x1c] ;  /* 0x00c00700ff0d1b82 */ /* 0x000f220000000800 */
[----:B--2---:R-:W-:-:S05]  /*1190*/  @!P6 I2FP.F32.U32 R8, R8 ;  /* 0x000000080008e245 */ /* 0x004fca0000201000 */
[----:B0-----:R-:W-:Y:S02]  /*11a0*/  @!P6 FMUL R9, R8, R17 ;  /* 0x000000110809e220 */ /* 0x001fe40000400000 */
[----:B------:R-:W0:Y:S02]  /*11b0*/  @P0 LDC R17, c[0x3][0x20] ;  /* 0x00c00800ff110b82 */ /* 0x000e240000000800 */
[----:B------:R-:W-:Y:S01]  /*11c0*/  FADD R12, R12, R9 ;  /* 0x000000090c0c7221 */ /* 0x000fe20000000000 */
[----:B------:R-:W-:-:S03]  /*11d0*/  @P4 I2FP.F32.U32 R16, R16 ;  /* 0x0000001000104245 */ /* 0x000fc60000201000 */
[----:B------:R-:W-:Y:S01]  /*11e0*/  FADD R7, R12, R5 ;  /* 0x000000050c077221 */ /* 0x000fe20000000000 */
[----:B------:R-:W-:Y:S01]  /*11f0*/  HFMA2 R5, -RZ, RZ, 2.3125, 0 ;  /* 0x40a00000ff057431 */ /* 0x000fe200000001ff */
[----:B---3--:R-:W-:Y:S01]  /*1200*/  @P3 I2FP.F32.U32 R11, R11 ;  /* 0x0000000b000b3245 */ /* 0x008fe20000201000 */
[----:B------:R-:W-:Y:S01]  /*1210*/  @P4 FMUL R6, R16, R19 ;  /* 0x0000001310064220 */ /* 0x000fe20000400000 */
[----:B------:R-:W-:-:S03]  /*1220*/  @P2 I2FP.F32.U32 R10, R10 ;  /* 0x0000000a000a2245 */ /* 0x000fc60000201000 */
[----:B------:R-:W-:Y:S01]  /*1230*/  FADD R8, R7, R6 ;  /* 0x0000000607087221 */ /* 0x000fe20000000000 */
[----:B------:R-:W-:Y:S01]  /*1240*/  @P3 FMUL R5, R11, R20 ;  /* 0x000000140b053220 */ /* 0x000fe20000400000 */
[----:B------:R-:W-:Y:S01]  /*1250*/  IMAD.MOV.U32 R6, RZ, RZ, 0x40a00000 ;  /* 0x40a00000ff067424 */ /* 0x000fe200078e00ff */
[----:B------:R-:W-:Y:S01]  /*1260*/  @P1 I2FP.F32.U32 R2, R2 ;  /* 0x0000000200021245 */ /* 0x000fe20000201000 */
[----:B-1----:R-:W-:Y:S01]  /*1270*/  @P2 FMUL R6, R10, R15 ;  /* 0x0000000f0a062220 */ /* 0x002fe20000400000 */
[----:B------:R-:W-:Y:S01]  /*1280*/  FADD R9, R8, R5 ;  /* 0x0000000508097221 */ /* 0x000fe20000000000 */
[----:B------:R-:W-:Y:S01]  /*1290*/  @P0 I2FP.F32.U32 R0, R0 ;  /* 0x0000000000000245 */ /* 0x000fe20000201000 */
[----:B------:R-:W-:Y:S02]  /*12a0*/  IMAD.MOV.U32 R5, RZ, RZ, 0x40a00000 ;  /* 0x40a00000ff057424 */ /* 0x000fe400078e00ff */
[----:B----4-:R-:W-:Y:S01]  /*12b0*/  @P1 FMUL R5, R2, R13 ;  /* 0x0000000d02051220 */ /* 0x010fe20000400000 */
[----:B------:R-:W-:Y:S01]  /*12c0*/  FADD R6, R9, R6 ;  /* 0x0000000609067221 */ /* 0x000fe20000000000 */
[----:B------:R-:W-:Y:S01]  /*12d0*/  MOV R7, 0x40a00000 ;  /* 0x40a0000000077802 */ /* 0x000fe20000000f00 */
[----:B0-----:R-:W-:-:S02]  /*12e0*/  @P0 FMUL R7, R0, R17 ;  /* 0x0000001100070220 */ /* 0x001fc40000400000 */
[----:B------:R-:W-:Y:S01]  /*12f0*/  FADD R0, R6, R5 ;  /* 0x0000000506007221 */ /* 0x000fe20000000000 */
[----:B------:R-:W-:-:S03]  /*1300*/  I2FP.F32.U32 R5, R4 ;  /* 0x0000000400057245 */ /* 0x000fc60000201000 */
[----:B------:R-:W-:-:S04]  /*1310*/  FADD R0, R0, R7 ;  /* 0x0000000700007221 */ /* 0x000fc80000000000 */
[----:B------:R-:W-:-:S04]  /*1320*/  FADD R0, R5, R0 ;  /* 0x0000000005007221 */ /* 0x000fc80000000000 */
[----:B------:R-:W0:Y:S01]  /*1330*/  F2F.F64.F32 R4, R0 ;  /* 0x0000000000047310 */ /* 0x000e220000201800 */
[----:B------:R-:W-:Y:S01]  /*1340*/  IMAD.MOV.U32 R2, RZ, RZ, RZ ;  /* 0x000000ffff027224 */ /* 0x000fe200078e00ff */
[----:B0-----:R-:W-:Y:S01]  /*1350*/  DSETP.MAX.AND P0, P1, RZ, R4, PT ;  /* 0x00000004ff00722a */ /* 0x001fe2000390f000 */
[----:B------:R-:W-:-:S05]  /*1360*/  IMAD.MOV.U32 R7, RZ, RZ, R5 ;  /* 0x000000ffff077224 */ /* 0x000fca00078e0005 */
[C---:B------:R-:W-:Y:S02]  /*1370*/  FSEL R9, R2.reuse, R7, P0 ;  /* 0x0000000702097208 */ /* 0x040fe40000000000 */
[----:B------:R-:W-:-:S06]  /*1380*/  SEL R4, R2, R4, P0 ;  /* 0x0000000402047207 */ /* 0x000fcc0000000000 */
[----:B------:R-:W-:-:S04]  /*1390*/  @P1 LOP3.LUT R9, R7, 0x80000, RZ, 0xfc, !PT ;  /* 0x0008000007091812 */ /* 0x000fc800078efcff */
[----:B------:R-:W-:-:S04]  /*13a0*/  MOV R5, R9 ;  /* 0x0000000900057202 */ /* 0x000fc80000000f00 */
[----:B------:R-:W0:Y:S08]  /*13b0*/  F2F.F32.F64 R4, R4 ;  /* 0x0000000400047310 */ /* 0x000e300000301000 */
[----:B0-----:R-:W0:Y:S01]  /*13c0*/  F2F.F64.F32 R6, R4 ;  /* 0x0000000400067310 */ /* 0x001e220000201800 */
[----:B------:R-:W-:Y:S01]  /*13d0*/  IMAD.MOV.U32 R2, RZ, RZ, 0x80000 ;  /* 0x00080000ff027424 */ /* 0x000fe200078e00ff */
[----:B0-----:R-:W-:Y:S01]  /*13e0*/  DSETP.MIN.AND P0, P1, R6, 255, PT ;  /* 0x406fe0000600742a */ /* 0x001fe20003900000 */
[----:B------:R-:W-:-:S05]  /*13f0*/  IMAD.MOV.U32 R0, RZ, RZ, R7 ;  /* 0x000000ffff007224 */ /* 0x000fca00078e0007 */
[----:B------:R-:W-:Y:S02]  /*1400*/  FSEL R9, R0, 3.748046875, P0 ;  /* 0x406fe00000097808 */ /* 0x000fe40000000000 */
[----:B------:R-:W-:-:S06]  /*1410*/  SEL R6, R6, RZ, P0 ;  /* 0x000000ff06067207 */ /* 0x000fcc0000000000 */
[----:B------:R-:W-:-:S04]  /*1420*/  @P1 LOP3.LUT R9, R2, 0x406fe000, RZ, 0xfc, !PT ;  /* 0x406fe00002091812 */ /* 0x000fc800078efcff */
[----:B------:R-:W-:-:S04]  /*1430*/  MOV R7, R9 ;  /* 0x0000000900077202 */ /* 0x000fc80000000f00 */
[----:B------:R-:W0:Y:S01]  /*1440*/  F2F.F32.F64 R6, R6 ;  /* 0x0000000600067310 */ /* 0x000e220000301000 */
[----:B------:R-:W-:-:S04]  /*1450*/  IADD3 R2, P0, PT, R3, UR10, RZ ;  /* 0x0000000a03027c10 */ /* 0x000fc8000ff1e0ff */
[----:B------:R-:W-:-:S03]  /*1460*/  LEA.HI.X.SX32 R3, R3, UR11, 0x1, P0 ;  /* 0x0000000b03037c11 */ /* 0x000fc600080f0eff */
[----:B0-----:R-:W0:Y:S02]  /*1470*/  F2I.U32.TRUNC.NTZ R5, R6 ;  /* 0x0000000600057305 */ /* 0x001e24000020f000 */
[----:B0-----:R-:W-:Y:S01]  /*1480*/  STG.E.U8 desc[UR8][R2.64], R5 ;  /* 0x0000000502007986 */ /* 0x001fe2000c101108 */
[----:B------:R-:W-:Y:S05]  /*1490*/  EXIT ;  /* 0x000000000000794d */ /* 0x000fea0003800000 */
.L_x_23:
        /* <DEDUP_REMOVED lines=14> */
.L_x_48:


//--------------------- .text._Z14upsampleKernelPhS_iii --------------------------
	.section	.text._Z14upsampleKernelPhS_iii,"ax",@progbits
	.align	128
        .global         _Z14upsampleKernelPhS_iii
        .type           _Z14upsampleKernelPhS_iii,@function
        .size           _Z14upsampleKernelPhS_iii,(.L_x_49 - _Z14upsampleKernelPhS_iii)
        .other          _Z14upsampleKernelPhS_iii,@"STO_CUDA_ENTRY STV_DEFAULT"
_Z14upsampleKernelPhS_iii:
.text._Z14upsampleKernelPhS_iii:
[----:B------:R-:W-:Y:S01]  /*0000*/  LDC R1, c[0x0][0x37c] ;  /* 0x0000df00ff017b82 */ /* 0x000fe20000000800 */
[----:B------:R-:W0:Y:S07]  /*0010*/  S2R R0, SR_TID.Y ;  /* 0x0000000000007919 */ /* 0x000e2e0000002200 */
[----:B------:R-:W1:Y:S01]  /*0020*/  LDC R2, c[0x0][0x360] ;  /* 0x0000d800ff027b82 */ /* 0x000e620000000800 */
[----:B------:R-:W2:Y:S01]  /*0030*/  LDCU.64 UR6, c[0x0][0x390] ;  /* 0x00007200ff0677ac */ /* 0x000ea20008000a00 */
[----:B------:R-:W1:Y:S06]  /*0040*/  S2R R3, SR_TID.X ;  /* 0x0000000000037919 */ /* 0x000e6c0000002100 */
[----:B------:R-:W0:Y:S08]  /*0050*/  S2UR UR5, SR_CTAID.Y ;  /* 0x00000000000579c3 */ /* 0x000e300000002600 */
[----:B------:R-:W0:Y:S08]  /*0060*/  LDC R5, c[0x0][0x364] ;  /* 0x0000d900ff057b82 */ /* 0x000e300000000800 */
[----:B------:R-:W2:Y:S08]  /*0070*/  LDC R4, c[0x0][0x398] ;  /* 0x0000e600ff047b82 */ /* 0x000eb00000000800 */
[----:B------:R-:W1:Y:S01]  /*0080*/  S2UR UR4, SR_CTAID.X ;  /* 0x00000000000479c3 */ /* 0x000e620000002500 */
[----:B0-----:R-:W-:-:S02]  /*0090*/  IMAD R0, R5, UR5, R0 ;  /* 0x0000000505007c24 */ /* 0x001fc4000f8e0200 */
[----:B--2---:R-:W-:-:S05]  /*00a0*/  IMAD R5, R4, UR7, RZ ;  /* 0x0000000704057c24 */ /* 0x004fca000f8e02ff */
[----:B------:R-:W-:Y:S01]  /*00b0*/  ISETP.GE.AND P0, PT, R0, R5, PT ;  /* 0x000000050000720c */ /* 0x000fe20003f06270 */
[----:B-1----:R-:W-:Y:S02]  /*00c0*/  IMAD R3, R2, UR4, R3 ;  /* 0x0000000402037c24 */ /* 0x002fe4000f8e0203 */
[----:B------:R-:W-:-:S05]  /*00d0*/  IMAD R2, R4, UR6, RZ ;  /* 0x0000000604027c24 */ /* 0x000fca000f8e02ff */
[----:B------:R-:W-:-:S13]  /*00e0*/  ISETP.GE.OR P0, PT, R3, R2, P0 ;  /* 0x000000020300720c */ /* 0x000fda0000706670 */
[----:B------:R-:W-:Y:S05]  /*00f0*/  @P0 EXIT ;  /* 0x000000000000094d */ /* 0x000fea0003800000 */
[----:B------:R-:W-:Y:S01]  /*0100*/  IABS R9, R4 ;  /* 0x0000000400097213 */ /* 0x000fe20000000000 */
[----:B------:R-:W0:Y:S01]  /*0110*/  LDCU.128 UR8, c[0x0][0x380] ;  /* 0x00007000ff0877ac */ /* 0x000e220008000c00 */
[----:B------:R-:W-:Y:S02]  /*0120*/  IABS R10, R0 ;  /* 0x00000000000a7213 */ /* 0x000fe40000000000 */
[----:B------:R-:W1:Y:S01]  /*0130*/  I2F.RP R5, R9 ;  /* 0x0000000900057306 */ /* 0x000e620000209400 */
[----:B------:R-:W2:Y:S07]  /*0140*/  LDCU.64 UR4, c[0x0][0x358] ;  /* 0x00006b00ff0477ac */ /* 0x000eae0008000a00 */
[----:B-1----:R-:W1:Y:S02]  /*0150*/  MUFU.RCP R5, R5 ;  /* 0x0000000500057308 */ /* 0x002e640000001000 */
[----:B-1----:R-:W-:-:S06]  /*0160*/  VIADD R6, R5, 0xffffffe ;  /* 0x0ffffffe05067836 */ /* 0x002fcc0000000000 */
[----:B------:R1:W3:Y:S02]  /*0170*/  F2I.FTZ.U32.TRUNC.NTZ R7, R6 ;  /* 0x0000000600077305 */ /* 0x0002e4000021f000 */
[----:B-1----:R-:W-:Y:S02]  /*0180*/  IMAD.MOV.U32 R6, RZ, RZ, RZ ;  /* 0x000000ffff067224 */ /* 0x002fe400078e00ff */
[----:B---3--:R-:W-:-:S04]  /*0190*/  IMAD.MOV R8, RZ, RZ, -R7 ;  /* 0x000000ffff087224 */ /* 0x008fc800078e0a07 */
[----:B------:R-:W-:Y:S01]  /*01a0*/  IMAD R11, R8, R9, RZ ;  /* 0x00000009080b7224 */ /* 0x000fe200078e02ff */
[----:B------:R-:W-:-:S03]  /*01b0*/  IABS R8, R3 ;  /* 0x0000000300087213 */ /* 0x000fc60000000000 */
[----:B------:R-:W-:-:S06]  /*01c0*/  IMAD.HI.U32 R7, R7, R11, R6 ;  /* 0x0000000b07077227 */ /* 0x000fcc00078e0006 */
[----:B------:R-:W-:-:S04]  /*01d0*/  IMAD.HI.U32 R5, R7, R8, RZ ;  /* 0x0000000807057227 */ /* 0x000fc800078e00ff */
[----:B------:R-:W-:Y:S01]  /*01e0*/  IMAD.HI.U32 R7, R7, R10, RZ ;  /* 0x0000000a07077227 */ /* 0x000fe200078e00ff */
[----:B------:R-:W-:-:S03]  /*01f0*/  IADD3 R6, PT, PT, -R5, RZ, RZ ;  /* 0x000000ff05067210 */ /* 0x000fc60007ffe1ff */
[----:B------:R-:W-:Y:S02]  /*0200*/  IMAD.MOV R11, RZ, RZ, -R7 ;  /* 0x000000ffff0b7224 */ /* 0x000fe400078e0a07 */
[C---:B------:R-:W-:Y:S02]  /*0210*/  IMAD R6, R9.reuse, R6, R8 ;  /* 0x0000000609067224 */ /* 0x040fe400078e0208 */
[----:B------:R-:W-:-:S03]  /*0220*/  IMAD R8, R9, R11, R10 ;  /* 0x0000000b09087224 */ /* 0x000fc600078e020a */
[C---:B------:R-:W-:Y:S02]  /*0230*/  ISETP.GT.U32.AND P4, PT, R9.reuse, R6, PT ;  /* 0x000000060900720c */ /* 0x040fe40003f84070 */
[----:B------:R-:W-:-:S11]  /*0240*/  ISETP.GT.U32.AND P5, PT, R9, R8, PT ;  /* 0x000000080900720c */ /* 0x000fd60003fa4070 */
[----:B------:R-:W-:Y:S02]  /*0250*/  @!P4 IMAD.IADD R6, R6, 0x1, -R9 ;  /* 0x000000010606c824 */ /* 0x000fe400078e0a09 */
[-C--:B------:R-:W-:Y:S01]  /*0260*/  @!P5 IADD3 R8, PT, PT, R8, -R9.reuse, RZ ;  /* 0x800000090808d210 */ /* 0x080fe20007ffe0ff */
[----:B------:R-:W-:Y:S02]  /*0270*/  @!P4 VIADD R5, R5, 0x1 ;  /* 0x000000010505c836 */ /* 0x000fe40000000000 */
[-C--:B------:R-:W-:Y:S01]  /*0280*/  ISETP.GE.U32.AND P2, PT, R6, R9.reuse, PT ;  /* 0x000000090600720c */ /* 0x080fe20003f46070 */
[----:B------:R-:W-:Y:S01]  /*0290*/  @!P5 VIADD R7, R7, 0x1 ;  /* 0x000000010707d836 */ /* 0x000fe20000000000 */
[-C--:B------:R-:W-:Y:S02]  /*02a0*/  LOP3.LUT R6, R3, R4.reuse, RZ, 0x3c, !PT ;  /* 0x0000000403067212 */ /* 0x080fe400078e3cff */
[----:B------:R-:W-:Y:S02]  /*02b0*/  ISETP.GE.U32.AND P3, PT, R8, R9, PT ;  /* 0x000000090800720c */ /* 0x000fe40003f66070 */
[----:B------:R-:W-:-:S02]  /*02c0*/  LOP3.LUT R8, R0, R4, RZ, 0x3c, !PT ;  /* 0x0000000400087212 */ /* 0x000fc400078e3cff */
[----:B------:R-:W-:Y:S02]  /*02d0*/  ISETP.GE.AND P0, PT, R6, RZ, PT ;  /* 0x000000ff0600720c */ /* 0x000fe40003f06270 */
[----:B------:R-:W-:-:S03]  /*02e0*/  ISETP.GE.AND P1, PT, R8, RZ, PT ;  /* 0x000000ff0800720c */ /* 0x000fc60003f26270 */
[----:B------:R-:W-:Y:S02]  /*02f0*/  @P2 IADD3 R5, PT, PT, R5, 0x1, RZ ;  /* 0x0000000105052810 */ /* 0x000fe40007ffe0ff */
[----:B------:R-:W-:Y:S02]  /*0300*/  ISETP.NE.AND P2, PT, R4, RZ, PT ;  /* 0x000000ff0400720c */ /* 0x000fe40003f45270 */
[----:B------:R-:W-:Y:S01]  /*0310*/  @P3 VIADD R7, R7, 0x1 ;  /* 0x0000000107073836 */ /* 0x000fe20000000000 */
[----:B------:R-:W-:-:S03]  /*0320*/  LOP3.LUT R4, RZ, R4, RZ, 0x33, !PT ;  /* 0x00000004ff047212 */ /* 0x000fc600078e33ff */
[----:B------:R-:W-:Y:S02]  /*0330*/  @!P0 IMAD.MOV R5, RZ, RZ, -R5 ;  /* 0x000000ffff058224 */ /* 0x000fe400078e0a05 */
[----:B------:R-:W-:-:S03]  /*0340*/  @!P1 IADD3 R7, PT, PT, -R7, RZ, RZ ;  /* 0x000000ff07079210 */ /* 0x000fc60007ffe1ff */
[C---:B------:R-:W-:Y:S02]  /*0350*/  SEL R5, R4.reuse, R5, !P2 ;  /* 0x0000000504057207 */ /* 0x040fe40005000000 */
[----:B------:R-:W-:-:S05]  /*0360*/  SEL R4, R4, R7, !P2 ;  /* 0x0000000704047207 */ /* 0x000fca0005000000 */
[----:B------:R-:W-:-:S04]  /*0370*/  IMAD R4, R4, UR6, R5 ;  /* 0x0000000604047c24 */ /* 0x000fc8000f8e0205 */
[----:B------:R-:W-:-:S05]  /*0380*/  IMAD R5, R4, 0x3, RZ ;  /* 0x0000000304057824 */ /* 0x000fca00078e02ff */
[----:B0-----:R-:W-:-:S04]  /*0390*/  IADD3 R4, P0, PT, R5, UR8, RZ ;  /* 0x0000000805047c10 */ /* 0x001fc8000ff1e0ff */
[----:B------:R-:W-:-:S05]  /*03a0*/  LEA.HI.X.SX32 R5, R5, UR9, 0x1, P0 ;  /* 0x0000000905057c11 */ /* 0x000fca00080f0eff */
[----:B--2---:R-:W2:Y:S01]  /*03b0*/  LDG.E.U8 R7, desc[UR4][R4.64] ;  /* 0x0000000404077981 */ /* 0x004ea2000c1e1100 */
[----:B------:R-:W-:-:S04]  /*03c0*/  IMAD R0, R0, R2, R3 ;  /* 0x0000000200007224 */ /* 0x000fc800078e0203 */
[----:B------:R-:W-:-:S05]  /*03d0*/  IMAD R0, R0, 0x3, RZ ;  /* 0x0000000300007824 */ /* 0x000fca00078e02ff */
[----:B------:R-:W-:-:S04]  /*03e0*/  IADD3 R2, P0, PT, R0, UR10, RZ ;  /* 0x0000000a00027c10 */ /* 0x000fc8000ff1e0ff */
[----:B------:R-:W-:-:S05]  /*03f0*/  LEA.HI.X.SX32 R3, R0, UR11, 0x1, P0 ;  /* 0x0000000b00037c11 */ /* 0x000fca00080f0eff */
[----:B--2---:R-:W-:Y:S04]  /*0400*/  STG.E.U8 desc[UR4][R2.64], R7 ;  /* 0x0000000702007986 */ /* 0x004fe8000c101104 */
[----:B------:R-:W2:Y:S04]  /*0410*/  LDG.E.U8 R9, desc[UR4][R4.64+0x1] ;  /* 0x0000010404097981 */ /* 0x000ea8000c1e1100 */
[----:B--2---:R-:W-:Y:S04]  /*0420*/  STG.E.U8 desc[UR4][R2.64+0x1], R9 ;  /* 0x0000010902007986 */ /* 0x004fe8000c101104 */
[----:B------:R-:W2:Y:S04]  /*0430*/  LDG.E.U8 R11, desc[UR4][R4.64+0x2] ;  /* 0x00000204040b7981 */ /* 0x000ea8000c1e1100 */
[----:B--2---:R-:W-:Y:S01]  /*0440*/  STG.E.U8 desc[UR4][R2.64+0x2], R11 ;  /* 0x0000020b02007986 */ /* 0x004fe2000c101104 */
[----:B------:R-:W-:Y:S05]  /*0450*/  EXIT ;  /* 0x000000000000794d */ /* 0x000fea0003800000 */
.L_x_24:
        /* <DEDUP_REMOVED lines=10> */
.L_x_49:


//--------------------- .text._Z15grayscaleKernelPhS_ii --------------------------
	.section	.text._Z15grayscaleKernelPhS_ii,"ax",@progbits
	.align	128
        .global         _Z15grayscaleKernelPhS_ii
        .type           _Z15grayscaleKernelPhS_ii,@function
        .size           _Z15grayscaleKernelPhS_ii,(.L_x_50 - _Z15grayscaleKernelPhS_ii)
        .other          _Z15grayscaleKernelPhS_ii,@"STO_CUDA_ENTRY STV_DEFAULT"
_Z15grayscaleKernelPhS_ii:
.text._Z15grayscaleKernelPhS_ii:
[----:B------:R-:W-:Y:S01]  /*0000*/  LDC R1, c[0x0][0x37c] ;  /* 0x0000df00ff017b82 */ /* 0x000fe20000000800 */
[----:B------:R-:W0:Y:S07]  /*0010*/  S2R R3, SR_TID.Y ;  /* 0x0000000000037919 */ /* 0x000e2e0000002200 */
[----:B------:R-:W1:Y:S01]  /*0020*/  LDC R5, c[0x0][0x360] ;  /* 0x0000d800ff057b82 */ /* 0x000e620000000800 */
[----:B------:R-:W2:Y:S01]  /*0030*/  LDCU.64 UR6, c[0x0][0x390] ;  /* 0x00007200ff0677ac */ /* 0x000ea20008000a00 */
[----:B------:R-:W1:Y:S06]  /*0040*/  S2R R0, SR_TID.X ;  /* 0x0000000000007919 */ /* 0x000e6c0000002100 */
[----:B------:R-:W0:Y:S08]  /*0050*/  S2UR UR5, SR_CTAID.Y ;  /* 0x00000000000579c3 */ /* 0x000e300000002600 */
[----:B------:R-:W0:Y:S08]  /*0060*/  LDC R2, c[0x0][0x364] ;  /* 0x0000d900ff027b82 */ /* 0x000e300000000800 */
[----:B------:R-:W1:Y:S01]  /*0070*/  S2UR UR4, SR_CTAID.X ;  /* 0x00000000000479c3 */ /* 0x000e620000002500 */
[----:B0-----:R-:W-:-:S05]  /*0080*/  IMAD R3, R2, UR5, R3 ;  /* 0x0000000502037c24 */ /* 0x001fca000f8e0203 */
[----:B--2---:R-:W-:Y:S01]  /*0090*/  ISETP.GE.AND P0, PT, R3, UR7, PT ;  /* 0x0000000703007c0c */ /* 0x004fe2000bf06270 */
[----:B-1----:R-:W-:-:S05]  /*00a0*/  IMAD R0, R5, UR4, R0 ;  /* 0x0000000405007c24 */ /* 0x002fca000f8e0200 */
[----:B------:R-:W-:-:S13]  /*00b0*/  ISETP.GE.OR P0, PT, R0, UR6, P0 ;  /* 0x0000000600007c0c */ /* 0x000fda0008706670 */
[----:B------:R-:W-:Y:S05]  /*00c0*/  @P0 EXIT ;  /* 0x000000000000094d */ /* 0x000fea0003800000 */
[----:B------:R-:W0:Y:S01]  /*00d0*/  LDCU.128 UR8, c[0x0][0x380] ;  /* 0x00007000ff0877ac */ /* 0x000e220008000c00 */
[----:B------:R-:W-:Y:S01]  /*00e0*/  IMAD R0, R3, UR6, R0 ;  /* 0x0000000603007c24 */ /* 0x000fe2000f8e0200 */
[----:B------:R-:W1:Y:S03]  /*00f0*/  LDCU.64 UR4, c[0x0][0x358] ;  /* 0x00006b00ff0477ac */ /* 0x000e660008000a00 */
[----:B------:R-:W-:-:S05]  /*0100*/  IMAD R3, R0, 0x3, RZ ;  /* 0x0000000300037824 */ /* 0x000fca00078e02ff */
[----:B0-----:R-:W-:-:S04]  /*0110*/  IADD3 R2, P0, PT, R3, UR8, RZ ;  /* 0x0000000803027c10 */ /* 0x001fc8000ff1e0ff */
[----:B------:R-:W-:-:S05]  /*0120*/  LEA.HI.X.SX32 R3, R3, UR9, 0x1, P0 ;  /* 0x0000000903037c11 */ /* 0x000fca00080f0eff */
[----:B-1----:R-:W2:Y:S04]  /*0130*/  LDG.E.U8 R5, desc[UR4][R2.64+0x1] ;  /* 0x0000010402057981 */ /* 0x002ea8000c1e1100 */
[----:B------:R-:W3:Y:S04]  /*0140*/  LDG.E.U8 R4, desc[UR4][R2.64] ;  /* 0x0000000402047981 */ /* 0x000ee8000c1e1100 */
[----:B------:R-:W4:Y:S01]  /*0150*/  LDG.E.U8 R6, desc[UR4][R2.64+0x2] ;  /* 0x0000020402067981 */ /* 0x000f22000c1e1100 */
[----:B--2---:R-:W-:Y:S02]  /*0160*/  I2FP.F32.U32 R5, R5 ;  /* 0x0000000500057245 */ /* 0x004fe40000201000 */
[----:B---3--:R-:W-:-:S03]  /*0170*/  I2FP.F32.U32 R4, R4 ;  /* 0x0000000400047245 */ /* 0x008fc60000201000 */
[----:B------:R-:W-:Y:S01]  /*0180*/  FMUL R5, R5, 0.58700001239776611328 ;  /* 0x3f1645a205057820 */ /* 0x000fe20000400000 */
[----:B----4-:R-:W-:-:S03]  /*0190*/  I2FP.F32.U32 R7, R6 ;  /* 0x0000000600077245 */ /* 0x010fc60000201000 */
[----:B------:R-:W-:-:S04]  /*01a0*/  FFMA R4, R4, 0.29899999499320983887, R5 ;  /* 0x3e99168704047823 */ /* 0x000fc80000000005 */
[----:B------:R-:W-:Y:S01]  /*01b0*/  FFMA R7, R7, 0.11400000005960464478, R4 ;  /* 0x3de978d507077823 */ /* 0x000fe20000000004 */
[----:B------:R-:W-:-:S04]  /*01c0*/  IADD3 R4, P0, PT, R0, UR10, RZ ;  /* 0x0000000a00047c10 */ /* 0x000fc8000ff1e0ff */
[----:B------:R-:W-:Y:S01]  /*01d0*/  LEA.HI.X.SX32 R5, R0, UR11, 0x1, P0 ;  /* 0x0000000b00057c11 */ /* 0x000fe200080f0eff */
[----:B------:R-:W0:Y:S04]  /*01e0*/  F2I.U32.TRUNC.NTZ R7, R7 ;  /* 0x0000000700077305 */ /* 0x000e28000020f000 */
[----:B0-----:R-:W-:Y:S01]  /*01f0*/  STG.E.U8 desc[UR4][R4.64], R7 ;  /* 0x0000000704007986 */ /* 0x001fe2000c101104 */
[----:B------:R-:W-:Y:S05]  /*0200*/  EXIT ;  /* 0x000000000000794d */ /* 0x000fea0003800000 */
.L_x_25:
        /* <DEDUP_REMOVED lines=15> */
.L_x_50:


//--------------------- .text._Z12miningKernelPKciiPcS0_ --------------------------
	.section	.text._Z12miningKernelPKciiPcS0_,"ax",@progbits
	.align	128
        .global         _Z12miningKernelPKciiPcS0_
        .type           _Z12miningKernelPKciiPcS0_,@function
        .size           _Z12miningKernelPKciiPcS0_,(.L_x_51 - _Z12miningKernelPKciiPcS0_)
        .other          _Z12miningKernelPKciiPcS0_,@"STO_CUDA_ENTRY STV_DEFAULT"
_Z12miningKernelPKciiPcS0_:
.text._Z12miningKernelPKciiPcS0_:
[----:B------:R-:W0:Y:S01]  /*0000*/  LDC R1, c[0x0][0x37c] ;  /* 0x0000df00ff017b82 */ /* 0x000e220000000800 */
[----:B------:R-:W1:Y:S07]  /*0010*/  S2R R0, SR_TID.X ;  /* 0x0000000000007919 */ /* 0x000e6e0000002100 */
[----:B------:R-:W1:Y:S01]  /*0020*/  S2UR UR4, SR_CTAID.X ;  /* 0x00000000000479c3 */ /* 0x000e620000002500 */
[----:B------:R-:W2:Y:S01]  /*0030*/  LDCU UR6, c[0x0][0x388] ;  /* 0x00007100ff0677ac */ /* 0x000ea20008000800 */
[----:B0-----:R-:W-:-:S06]  /*0040*/  VIADD R1, R1, 0xffffffb8 ;  /* 0xffffffb801017836 */ /* 0x001fcc0000000000 */
[----:B------:R-:W1:Y:S01]  /*0050*/  LDC R9, c[0x0][0x360] ;  /* 0x0000d800ff097b82 */ /* 0x000e620000000800 */
[----:B------:R-:W0:Y:S01]  /*0060*/  LDCU UR5, c[0x0][0x370] ;  /* 0x00006e00ff0577ac */ /* 0x000e220008000800 */
[C---:B-1----:R-:W-:Y:S02]  /*0070*/  IMAD R7, R9.reuse, UR4, R0 ;  /* 0x0000000409077c24 */ /* 0x042fe4000f8e0200 */
[----:B0-----:R-:W-:-:S03]  /*0080*/  IMAD R9, R9, UR5, RZ ;  /* 0x0000000509097c24 */ /* 0x001fc6000f8e02ff */
[----:B--2---:R-:W-:-:S13]  /*0090*/  ISETP.GE.AND P0, PT, R7, UR6, PT ;  /* 0x0000000607007c0c */ /* 0x004fda000bf06270 */
[----:B------:R-:W-:Y:S05]  /*00a0*/  @P0 EXIT ;  /* 0x000000000000094d */ /* 0x000fea0003800000 */
[----:B------:R-:W0:Y:S01]  /*00b0*/  LDC R13, c[0x0][0x38c] ;  /* 0x0000e300ff0d7b82 */ /* 0x000e220000000800 */
[----:B------:R-:W1:Y:S01]  /*00c0*/  LDCU.64 UR4, c[0x0][0x358] ;  /* 0x00006b00ff0477ac */ /* 0x000e620008000a00 */
[----:B------:R-:W2:Y:S01]  /*00d0*/  LDCU.64 UR6, c[0x0][0x398] ;  /* 0x00007300ff0677ac */ /* 0x000ea20008000a00 */
[----:B0-----:R-:W-:-:S13]  /*00e0*/  ISETP.GT.AND P0, PT, R13, RZ, PT ;  /* 0x000000ff0d00720c */ /* 0x001fda0003f04270 */
[----:B-12---:R-:W-:Y:S05]  /*00f0*/  @P0 BRA `(.L_x_26) ;  /* 0x0000000400900947 */ /* 0x006fea0003800000 */
.L_x_32:
[----:B01----:R-:W-:Y:S01]  /*0100*/  IMAD.MOV.U32 R2, RZ, RZ, 0x30 ;  /* 0x00000030ff027424 */ /* 0x003fe200078e00ff */
[----:B------:R-:W-:Y:S01]  /*0110*/  STL.U8 [R1+0x40], RZ ;  /* 0x000040ff01007387 */ /* 0x000fe20000100000 */
[----:B------:R-:W-:Y:S01]  /*0120*/  IMAD.MOV.U32 R3, RZ, RZ, 0x31 ;  /* 0x00000031ff037424 */ /* 0x000fe200078e00ff */
[----:B------:R-:W-:Y:S01]  /*0130*/  BSSY.RECONVERGENT B0, `(.L_x_27) ;  /* 0x000005b000007945 */ /* 0x000fe20003800200 */
[----:B------:R-:W-:Y:S01]  /*0140*/  IMAD.MOV.U32 R0, RZ, RZ, 0x35 ;  /* 0x00000035ff007424 */ /* 0x000fe200078e00ff */
[----:B------:R-:W-:Y:S02]  /*0150*/  STL.U8 [R1+0x3e], R2 ;  /* 0x00003e0201007387 */ /* 0x000fe40000100000 */
[----:B------:R-:W-:Y:S02]  /*0160*/  BSSY.RELIABLE B1, `(.L_x_28) ;  /* 0x000004d000017945 */ /* 0x000fe40003800100 */
[----:B------:R-:W-:Y:S04]  /*0170*/  STL.U8 [R1+0x3b], R2 ;  /* 0x00003b0201007387 */ /* 0x000fe80000100000 */
        /* <DEDUP_REMOVED lines=58> */
[----:B------:R-:W-:Y:S04]  /*0520*/  STL.U8 [R1], R2 ;  /* 0x0000000201007387 */ /* 0x000fe80000100000 */
[----:B------:R-:W-:Y:S04]  /*0530*/  STL.U8 [R1+0x3c], R3 ;  /* 0x00003c0301007387 */ /* 0x000fe80000100000 */
[----:B------:R-:W-:Y:S04]  /*0540*/  STL.U8 [R1+0x3f], R0 ;  /* 0x00003f0001007387 */ /* 0x000fe80000100000 */
[----:B------:R0:W-:Y:S02]  /*0550*/  STL.U8 [R1+0x3d], R0 ;  /* 0x00003d0001007387 */ /* 0x0001e40000100000 */
[----:B0-----:R-:W-:-:S07]  /*0560*/  IMAD.MOV.U32 R0, RZ, RZ, RZ ;  /* 0x000000ffff007224 */ /* 0x001fce00078e00ff */
.L_x_30:
[----:B------:R-:W-:Y:S01]  /*0570*/  IADD3 R2, P0, PT, R0, UR6, RZ ;  /* 0x0000000600027c10 */ /* 0x000fe2000ff1e0ff */
[----:B------:R-:W-:-:S04]  /*0580*/  IMAD.IADD R4, R1, 0x1, R0 ;  /* 0x0000000101047824 */ /* 0x000fc800078e0200 */
[----:B------:R-:W-:Y:S02]  /*0590*/  IMAD.X R3, RZ, RZ, UR7, P0 ;  /* 0x00000007ff037e24 */ /* 0x000fe400080e06ff */
[----:B------:R-:W2:Y:S04]  /*05a0*/  LDL.S8 R4, [R4] ;  /* 0x0000000004047983 */ /* 0x000ea80000100200 */
[----:B------:R-:W2:Y:S02]  /*05b0*/  LDG.E.S8 R3, desc[UR4][R2.64] ;  /* 0x0000000402037981 */ /* 0x000ea4000c1e1300 */
[----:B--2---:R-:W-:-:S13]  /*05c0*/  ISETP.GT.AND P0, PT, R4, R3, PT ;  /* 0x000000030400720c */ /* 0x004fda0003f04270 */
[----:B------:R-:W-:Y:S05]  /*05d0*/  @P0 BREAK.RELIABLE B1 ;  /* 0x0000000000010942 */ /* 0x000fea0003800100 */
[----:B------:R-:W-:Y:S05]  /*05e0*/  @P0 BRA `(.L_x_29) ;  /* 0x00000000002c0947 */ /* 0x000fea0003800000 */
[----:B------:R-:W-:Y:S02]  /*05f0*/  ISETP.GE.AND P1, PT, R4, R3, PT ;  /* 0x000000030400720c */ /* 0x000fe40003f26270 */
[C---:B------:R-:W-:Y:S01]  /*0600*/  ISETP.GE.U32.AND P0, PT, R0.reuse, 0x3f, PT ;  /* 0x0000003f0000780c */ /* 0x040fe20003f06070 */
[----:B------:R-:W-:-:S12]  /*0610*/  VIADD R0, R0, 0x1 ;  /* 0x0000000100007836 */ /* 0x000fd80000000000 */
[----:B------:R-:W-:Y:S05]  /*0620*/  @!P0 BRA P1, `(.L_x_30) ;  /* 0xfffffffc00d08947 */ /* 0x000fea000083ffff */
[----:B------:R-:W-:Y:S05]  /*0630*/  BSYNC.RELIABLE B1 ;  /* 0x0000000000017941 */ /* 0x000fea0003800100 */
.L_x_28:
[----:B------:R-:W0:Y:S01]  /*0640*/  LDCU.64 UR8, c[0x0][0x390] ;  /* 0x00007200ff0877ac */ /* 0x000e220008000a00 */
[----:B------:R-:W-:Y:S01]  /*0650*/  IMAD.MOV.U32 R0, RZ, RZ, 0x1 ;  /* 0x00000001ff007424 */ /* 0x000fe200078e00ff */
[----:B0-----:R-:W-:-:S04]  /*0660*/  IADD3 R2, P0, PT, R7, UR8, RZ ;  /* 0x0000000807027c10 */ /* 0x001fc8000ff1e0ff */
[----:B------:R-:W-:-:S05]  /*0670*/  LEA.HI.X.SX32 R3, R7, UR9, 0x1, P0 ;  /* 0x0000000907037c11 */ /* 0x000fca00080f0eff */
[----:B------:R1:W-:Y:S01]  /*0680*/  STG.E.U8 desc[UR4][R2.64], R0 ;  /* 0x0000000002007986 */ /* 0x0003e2000c101104 */
[----:B------:R-:W-:Y:S05]  /*0690*/  BRA `(.L_x_31) ;  /* 0x0000000000107947 */ /* 0x000fea0003800000 */
.L_x_29:
[----:B------:R-:W0:Y:S02]  /*06a0*/  LDCU.64 UR8, c[0x0][0x390] ;  /* 0x00007200ff0877ac */ /* 0x000e240008000a00 */
[----:B0-----:R-:W-:-:S04]  /*06b0*/  IADD3 R2, P0, PT, R7, UR8, RZ ;  /* 0x0000000807027c10 */ /* 0x001fc8000ff1e0ff */
[----:B------:R-:W-:-:S05]  /*06c0*/  LEA.HI.X.SX32 R3, R7, UR9, 0x1, P0 ;  /* 0x0000000907037c11 */ /* 0x000fca00080f0eff */
[----:B------:R0:W-:Y:S04]  /*06d0*/  STG.E.U8 desc[UR4][R2.64], RZ ;  /* 0x000000ff02007986 */ /* 0x0001e8000c101104 */
.L_x_31:
[----:B------:R-:W-:Y:S05]  /*06e0*/  BSYNC.RECONVERGENT B0 ;  /* 0x0000000000007941 */ /* 0x000fea0003800200 */
.L_x_27:
[----:B------:R-:W2:Y:S01]  /*06f0*/  LDCU UR8, c[0x0][0x388] ;  /* 0x00007100ff0877ac */ /* 0x000ea20008000800 */
[----:B------:R-:W-:-:S05]  /*0700*/  IMAD.IADD R7, R9, 0x1, R7 ;  /* 0x0000000109077824 */ /* 0x000fca00078e0207 */
[----:B--2---:R-:W-:-:S13]  /*0710*/  ISETP.GE.AND P0, PT, R7, UR8, PT ;  /* 0x0000000807007c0c */ /* 0x004fda000bf06270 */
[----:B------:R-:W-:Y:S05]  /*0720*/  @!P0 BRA `(.L_x_32) ;  /* 0xfffffff800748947 */ /* 0x000fea000383ffff */
[----:B------:R-:W-:Y:S05]  /*0730*/  EXIT ;  /* 0x000000000000794d */ /* 0x000fea0003800000 */
.L_x_26:
[C---:B------:R-:W-:Y:S01]  /*0740*/  LOP3.LUT R19, R13.reuse, 0xf, RZ, 0xc0, !PT ;  /* 0x0000000f0d137812 */ /* 0x040fe200078ec0ff */
[----:B------:R-:W0:Y:S01]  /*0750*/  LDCU.64 UR8, c[0x0][0x398] ;  /* 0x00007300ff0877ac */ /* 0x000e220008000a00 */
[C---:B------:R-:W-:Y:S02]  /*0760*/  LOP3.LUT R21, R13.reuse, 0x7, RZ, 0xc0, !PT ;  /* 0x000000070d157812 */ /* 0x040fe400078ec0ff */
[----:B------:R-:W-:Y:S01]  /*0770*/  LOP3.LUT R11, R13, 0x7ffffff0, RZ, 0xc0, !PT ;  /* 0x7ffffff00d0b7812 */ /* 0x000fe200078ec0ff */
[----:B------:R-:W-:Y:S01]  /*0780*/  VIADD R0, R19, 0xffffffff ;  /* 0xffffffff13007836 */ /* 0x000fe20000000000 */
[----:B------:R-:W-:Y:S01]  /*0790*/  LOP3.LUT R13, R13, 0x3, RZ, 0xc0, !PT ;  /* 0x000000030d0d7812 */ /* 0x000fe200078ec0ff */
[----:B------:R-:W-:Y:S02]  /*07a0*/  VIADD R2, R21, 0xffffffff ;  /* 0xffffffff15027836 */ /* 0x000fe40000000000 */
[----:B------:R-:W-:Y:S01]  /*07b0*/  IMAD.MOV R15, RZ, RZ, -R11 ;  /* 0x000000ffff0f7224 */ /* 0x000fe200078e0a0b */
[----:B------:R-:W-:-:S02]  /*07c0*/  ISETP.GE.U32.AND P1, PT, R0, 0x7, PT ;  /* 0x000000070000780c */ /* 0x000fc40003f26070 */
[----:B------:R-:W-:-:S13]  /*07d0*/  ISETP.GE.U32.AND P2, PT, R2, 0x3, PT ;  /* 0x000000030200780c */ /* 0x000fda0003f46070 */
.L_x_43:
[----:B-1----:R-:W1:Y:S01]  /*07e0*/  LDCU UR6, c[0x0][0x38c] ;  /* 0x00007180ff0677ac */ /* 0x002e620008000800 */
[----:B------:R-:W-:Y:S02]  /*07f0*/  IMAD.MOV.U32 R17, RZ, RZ, 0x1505 ;  /* 0x00001505ff117424 */ /* 0x000fe400078e00ff */
[----:B------:R-:W-:Y:S02]  /*0800*/  IMAD.MOV.U32 R22, RZ, RZ, RZ ;  /* 0x000000ffff167224 */ /* 0x000fe400078e00ff */
[----:B------:R-:W-:Y:S01]  /*0810*/  IMAD.MOV.U32 R5, RZ, RZ, RZ ;  /* 0x000000ffff057224 */ /* 0x000fe200078e00ff */
[----:B-1----:R-:W-:Y:S02]  /*0820*/  UISETP.GE.U32.AND UP0, UPT, UR6, 0x10, UPT ;  /* 0x000000100600788c */ /* 0x002fe4000bf06070 */
[----:B0-----:R-:W-:-:S05]  /*0830*/  IMAD R0, R7, UR6, RZ ;  /* 0x0000000607007c24 */ /* 0x001fca000f8e02ff */
[----:B------:R-:W-:Y:S02]  /*0840*/  SHF.R.S32.HI R18, RZ, 0x1f, R0 ;  /* 0x0000001fff127819 */ /* 0x000fe40000011400 */
[----:B------:R-:W-:Y:S05]  /*0850*/  BRA.U !UP0, `(.L_x_33) ;  /* 0x0000000508747547 */ /* 0x000fea000b800000 */
[----:B------:R-:W1:Y:S01]  /*0860*/  LDCU.64 UR6, c[0x0][0x380] ;  /* 0x00007000ff0677ac */ /* 0x000e620008000a00 */
[----:B------:R-:W-:Y:S02]  /*0870*/  IMAD.MOV.U32 R17, RZ, RZ, 0x1505 ;  /* 0x00001505ff117424 */ /* 0x000fe400078e00ff */
[----:B------:R-:W-:Y:S02]  /*0880*/  IMAD.MOV.U32 R22, RZ, RZ, RZ ;  /* 0x000000ffff167224 */ /* 0x000fe400078e00ff */
[----:B------:R-:W-:Y:S01]  /*0890*/  IMAD.MOV.U32 R4, RZ, RZ, R15 ;  /* 0x000000ffff047224 */ /* 0x000fe200078e000f */
[----:B-1----:R-:W-:-:S04]  /*08a0*/  IADD3 R2, P0, PT, R0, UR6, RZ ;  /* 0x0000000600027c10 */ /* 0x002fc8000ff1e0ff */
[----:B------:R-:W-:-:S04]  /*08b0*/  IADD3 R2, P3, PT, R2, 0x7, RZ ;  /* 0x0000000702027810 */ /* 0x000fc80007f7e0ff */
[----:B------:R-:W-:-:S09]  /*08c0*/  IADD3.X R3, PT, PT, RZ, UR7, R18, P3, P0 ;  /* 0x00000007ff037c10 */ /* 0x000fd20009fe0412 */
.L_x_34:
[----:B------:R-:W2:Y:S04]  /*08d0*/  LDG.E.S8 R23, desc[UR4][R2.64+-0x7] ;  /* 0xfffff90402177981 */ /* 0x000ea8000c1e1300 */
[----:B------:R-:W3:Y:S04]  /*08e0*/  LDG.E.S8 R20, desc[UR4][R2.64+-0x6] ;  /* 0xfffffa0402147981 */ /* 0x000ee8000c1e1300 */
[----:B------:R-:W4:Y:S04]  /*08f0*/  LDG.E.S8 R16, desc[UR4][R2.64+-0x5] ;  /* 0xfffffb0402107981 */ /* 0x000f28000c1e1300 */
[----:B------:R-:W5:Y:S04]  /*0900*/  LDG.E.S8 R14, desc[UR4][R2.64+-0x4] ;  /* 0xfffffc04020e7981 */ /* 0x000f68000c1e1300 */
[----:B------:R-:W5:Y:S04]  /*0910*/  LDG.E.S8 R5, desc[UR4][R2.64+-0x3] ;  /* 0xfffffd0402057981 */ /* 0x000f68000c1e1300 */
[----:B------:R-:W5:Y:S04]  /*0920*/  LDG.E.S8 R6, desc[UR4][R2.64+-0x2] ;  /* 0xfffffe0402067981 */ /* 0x000f68000c1e1300 */
[----:B------:R-:W5:Y:S04]  /*0930*/  LDG.E.S8 R8, desc[UR4][R2.64+-0x1] ;  /* 0xffffff0402087981 */ /* 0x000f68000c1e1300 */
[----:B------:R-:W5:Y:S04]  /*0940*/  LDG.E.S8 R10, desc[UR4][R2.64] ;  /* 0x00000004020a7981 */ /* 0x000f68000c1e1300 */
[----:B------:R-:W5:Y:S01]  /*0950*/  LDG.E.S8 R12, desc[UR4][R2.64+0x1] ;  /* 0x00000104020c7981 */ /* 0x000f62000c1e1300 */
[----:B------:R-:W-:-:S03]  /*0960*/  LEA R26, P0, R17, R17, 0x5 ;  /* 0x00000011111a7211 */ /* 0x000fc600078028ff */
[----:B------:R-:W5:Y:S01]  /*0970*/  LDG.E.S8 R24, desc[UR4][R2.64+0x2] ;  /* 0x0000020402187981 */ /* 0x000f62000c1e1300 */
[----:B------:R-:W-:Y:S02]  /*0980*/  LEA.HI.X R22, R17, R22, R22, 0x5, P0 ;  /* 0x0000001611167211 */ /* 0x000fe400000f2c16 */
[----:B--2---:R-:W-:-:S04]  /*0990*/  IADD3 R17, P0, PT, R23, R26, RZ ;  /* 0x0000001a17117210 */ /* 0x004fc80007f1e0ff */
[----:B------:R-:W-:Y:S02]  /*09a0*/  LEA.HI.X.SX32 R22, R23, R22, 0x1, P0 ;  /* 0x0000001617167211 */ /* 0x000fe400000f0eff */
[C---:B------:R-:W-:Y:S01]  /*09b0*/  LEA R25, P0, R17.reuse, R17, 0x5 ;  /* 0x0000001111197211 */ /* 0x040fe200078028ff */
[----:B------:R-:W2:Y:S03]  /*09c0*/  LDG.E.S8 R23, desc[UR4][R2.64+0x3] ;  /* 0x0000030402177981 */ /* 0x000ea6000c1e1300 */
[----:B------:R-:W-:Y:S02]  /*09d0*/  LEA.HI.X R17, R17, R22, R22, 0x5, P0 ;  /* 0x0000001611117211 */ /* 0x000fe400000f2c16 */
[----:B---3--:R-:W-:-:S04]  /*09e0*/  IADD3 R25, P0, PT, R20, R25, RZ ;  /* 0x0000001914197210 */ /* 0x008fc80007f1e0ff */
[----:B------:R-:W-:Y:S02]  /*09f0*/  LEA.HI.X.SX32 R22, R20, R17, 0x1, P0 ;  /* 0x0000001114167211 */ /* 0x000fe400000f0eff */
[----:B------:R-:W3:Y:S01]  /*0a00*/  LDG.E.S8 R20, desc[UR4][R2.64+0x4] ;  /* 0x0000040402147981 */ /* 0x000ee2000c1e1300 */
[----:B------:R-:W-:-:S03]  /*0a10*/  LEA R27, P0, R25, R25, 0x5 ;  /* 0x00000019191b7211 */ /* 0x000fc600078028ff */
[----:B------:R-:W3:Y:S01]  /*0a20*/  LDG.E.S8 R17, desc[UR4][R2.64+0x5] ;  /* 0x0000050402117981 */ /* 0x000ee2000c1e1300 */
[----:B------:R-:W-:Y:S02]  /*0a30*/  LEA.HI.X R25, R25, R22, R22, 0x5, P0 ;  /* 0x0000001619197211 */ /* 0x000fe400000f2c16 */
[C---:B----4-:R-:W-:Y:S01]  /*0a40*/  IADD3 R27, P0, PT, R16.reuse, R27, RZ ;  /* 0x0000001b101b7210 */ /* 0x050fe20007f1e0ff */
[----:B------:R-:W4:Y:S03]  /*0a50*/  LDG.E.S8 R22, desc[UR4][R2.64+0x8] ;  /* 0x0000080402167981 */ /* 0x000f26000c1e1300 */
[----:B------:R-:W-:Y:S02]  /*0a60*/  LEA.HI.X.SX32 R16, R16, R25, 0x1, P0 ;  /* 0x0000001910107211 */ /* 0x000fe400000f0eff */
[----:B------:R-:W-:-:S04]  /*0a70*/  LEA R25, P0, R27, R27, 0x5 ;  /* 0x0000001b1b197211 */ /* 0x000fc800078028ff */
[----:B------:R-:W-:Y:S02]  /*0a80*/  LEA.HI.X R27, R27, R16, R16, 0x5, P0 ;  /* 0x000000101b1b7211 */ /* 0x000fe400000f2c10 */
[----:B------:R-:W4:Y:S01]  /*0a90*/  LDG.E.S8 R16, desc[UR4][R2.64+0x6] ;  /* 0x0000060402107981 */ /* 0x000f22000c1e1300 */
[----:B-----5:R-:W-:-:S04]  /*0aa0*/  IADD3 R28, P0, PT, R14, R25, RZ ;  /* 0x000000190e1c7210 */ /* 0x020fc80007f1e0ff */
[----:B------:R-:W-:Y:S02]  /*0ab0*/  LEA.HI.X.SX32 R25, R14, R27, 0x1, P0 ;  /* 0x0000001b0e197211 */ /* 0x000fe400000f0eff */
[----:B------:R1:W5:Y:S01]  /*0ac0*/  LDG.E.S8 R14, desc[UR4][R2.64+0x7] ;  /* 0x00000704020e7981 */ /* 0x000362000c1e1300 */
[----:B------:R-:W-:-:S04]  /*0ad0*/  LEA R26, P0, R28, R28, 0x5 ;  /* 0x0000001c1c1a7211 */ /* 0x000fc800078028ff */
[----:B------:R-:W-:Y:S02]  /*0ae0*/  LEA.HI.X R28, R28, R25, R25, 0x5, P0 ;  /* 0x000000191c1c7211 */ /* 0x000fe400000f2c19 */
[----:B------:R-:W-:-:S04]  /*0af0*/  IADD3 R25, P0, PT, R5, R26, RZ ;  /* 0x0000001a05197210 */ /* 0x000fc80007f1e0ff */
[----:B------:R-:W-:Y:S02]  /*0b00*/  LEA.HI.X.SX32 R26, R5, R28, 0x1, P0 ;  /* 0x0000001c051a7211 */ /* 0x000fe400000f0eff */
        /* <DEDUP_REMOVED lines=9> */
[C---:B------:R-:W-:Y:S02]  /*0ba0*/  IADD3 R25, P3, PT, R10.reuse, R25, RZ ;  /* 0x000000190a197210 */ /* 0x040fe40007f7e0ff */
[----:B------:R-:W-:Y:S02]  /*0bb0*/  LEA.HI.X R27, R27, R8, R8, 0x5, P0 ;  /* 0x000000081b1b7211 */ /* 0x000fe400000f2c08 */
[C---:B------:R-:W-:Y:S02]  /*0bc0*/  LEA R5, P0, R25.reuse, R25, 0x5 ;  /* 0x0000001919057211 */ /* 0x040fe400078028ff */
[----:B------:R-:W-:Y:S02]  /*0bd0*/  LEA.HI.X.SX32 R10, R10, R27, 0x1, P3 ;  /* 0x0000001b0a0a7211 */ /* 0x000fe400018f0eff */
[----:B------:R-:W-:Y:S02]  /*0be0*/  IADD3 R6, P3, PT, R12, R5, RZ ;  /* 0x000000050c067210 */ /* 0x000fe40007f7e0ff */
[----:B------:R-:W-:-:S02]  /*0bf0*/  LEA.HI.X R25, R25, R10, R10, 0x5, P0 ;  /* 0x0000000a19197211 */ /* 0x000fc400000f2c0a */
[----:B------:R-:W-:Y:S02]  /*0c00*/  LEA R5, P0, R6, R6, 0x5 ;  /* 0x0000000606057211 */ /* 0x000fe400078028ff */
[----:B------:R-:W-:Y:S02]  /*0c10*/  LEA.HI.X.SX32 R25, R12, R25, 0x1, P3 ;  /* 0x000000190c197211 */ /* 0x000fe400018f0eff */
[----:B------:R-:W-:Y:S02]  /*0c20*/  IADD3 R8, P3, PT, R24, R5, RZ ;  /* 0x0000000518087210 */ /* 0x000fe40007f7e0ff */
[----:B------:R-:W-:Y:S02]  /*0c30*/  LEA.HI.X R5, R6, R25, R25, 0x5, P0 ;  /* 0x0000001906057211 */ /* 0x000fe400000f2c19 */
[----:B------:R-:W-:Y:S02]  /*0c40*/  LEA R6, P0, R8, R8, 0x5 ;  /* 0x0000000808067211 */ /* 0x000fe400078028ff */
[----:B------:R-:W-:-:S04]  /*0c50*/  LEA.HI.X.SX32 R5, R24, R5, 0x1, P3 ;  /* 0x0000000518057211 */ /* 0x000fc800018f0eff */
[----:B------:R-:W-:Y:S01]  /*0c60*/  LEA.HI.X R8, R8, R5, R5, 0x5, P0 ;  /* 0x0000000508087211 */ /* 0x000fe200000f2c05 */
[----:B------:R-:W-:Y:S01]  /*0c70*/  VIADD R4, R4, 0x10 ;  /* 0x0000001004047836 */ /* 0x000fe20000000000 */
[----:B-1----:R-:W-:-:S05]  /*0c80*/  IADD3 R2, P5, PT, R2, 0x10, RZ ;  /* 0x0000001002027810 */ /* 0x002fca0007fbe0ff */
[----:B------:R-:W-:Y:S01]  /*0c90*/  IMAD.X R3, RZ, RZ, R3, P5 ;  /* 0x000000ffff037224 */ /* 0x000fe200028e0603 */
[----:B--2---:R-:W-:-:S04]  /*0ca0*/  IADD3 R6, P3, PT, R23, R6, RZ ;  /* 0x0000000617067210 */ /* 0x004fc80007f7e0ff */
[----:B------:R-:W-:Y:S02]  /*0cb0*/  LEA R5, P0, R6, R6, 0x5 ;  /* 0x0000000606057211 */ /* 0x000fe400078028ff */
[----:B------:R-:W-:-:S04]  /*0cc0*/  LEA.HI.X.SX32 R23, R23, R8, 0x1, P3 ;  /* 0x0000000817177211 */ /* 0x000fc800018f0eff */
[----:B------:R-:W-:Y:S02]  /*0cd0*/  LEA.HI.X R23, R6, R23, R23, 0x5, P0 ;  /* 0x0000001706177211 */ /* 0x000fe400000f2c17 */
[----:B---3--:R-:W-:-:S04]  /*0ce0*/  IADD3 R8, P3, PT, R20, R5, RZ ;  /* 0x0000000514087210 */ /* 0x008fc80007f7e0ff */
[----:B------:R-:W-:Y:S02]  /*0cf0*/  LEA R6, P0, R8, R8, 0x5 ;  /* 0x0000000808067211 */ /* 0x000fe400078028ff */
[----:B------:R-:W-:Y:S02]  /*0d00*/  LEA.HI.X.SX32 R23, R20, R23, 0x1, P3 ;  /* 0x0000001714177211 */ /* 0x000fe400018f0eff */
[----:B------:R-:W-:Y:S02]  /*0d10*/  IADD3 R5, P3, PT, R17, R6, RZ ;  /* 0x0000000611057210 */ /* 0x000fe40007f7e0ff */
[----:B------:R-:W-:Y:S02]  /*0d20*/  LEA.HI.X R6, R8, R23, R23, 0x5, P0 ;  /* 0x0000001708067211 */ /* 0x000fe400000f2c17 */
[----:B------:R-:W-:Y:S02]  /*0d30*/  LEA R23, P0, R5, R5, 0x5 ;  /* 0x0000000505177211 */ /* 0x000fe400078028ff */
[----:B------:R-:W-:-:S02]  /*0d40*/  LEA.HI.X.SX32 R6, R17, R6, 0x1, P3 ;  /* 0x0000000611067211 */ /* 0x000fc400018f0eff */
[C---:B----4-:R-:W-:Y:S02]  /*0d50*/  IADD3 R23, P3, PT, R16.reuse, R23, RZ ;  /* 0x0000001710177210 */ /* 0x050fe40007f7e0ff */
[----:B------:R-:W-:Y:S02]  /*0d60*/  LEA.HI.X R17, R5, R6, R6, 0x5, P0 ;  /* 0x0000000605117211 */ /* 0x000fe400000f2c06 */
[----:B------:R-:W-:Y:S02]  /*0d70*/  LEA R5, P0, R23, R23, 0x5 ;  /* 0x0000001717057211 */ /* 0x000fe400078028ff */
[----:B------:R-:W-:-:S04]  /*0d80*/  LEA.HI.X.SX32 R16, R16, R17, 0x1, P3 ;  /* 0x0000001110107211 */ /* 0x000fc800018f0eff */
[----:B------:R-:W-:Y:S02]  /*0d90*/  LEA.HI.X R23, R23, R16, R16, 0x5, P0 ;  /* 0x0000001017177211 */ /* 0x000fe400000f2c10 */
[----:B------:R-:W-:Y:S02]  /*0da0*/  ISETP.NE.AND P0, PT, R4, RZ, PT ;  /* 0x000000ff0400720c */ /* 0x000fe40003f05270 */
[----:B-----5:R-:W-:-:S04]  /*0db0*/  IADD3 R5, P3, PT, R14, R5, RZ ;  /* 0x000000050e057210 */ /* 0x020fc80007f7e0ff */
[C---:B------:R-:W-:Y:S02]  /*0dc0*/  LEA R17, P4, R5.reuse, R5, 0x5 ;  /* 0x0000000505117211 */ /* 0x040fe400078828ff */
[----:B------:R-:W-:Y:S02]  /*0dd0*/  LEA.HI.X.SX32 R14, R14, R23, 0x1, P3 ;  /* 0x000000170e0e7211 */ /* 0x000fe400018f0eff */
[----:B------:R-:W-:Y:S02]  /*0de0*/  IADD3 R17, P3, PT, R22, R17, RZ ;  /* 0x0000001116117210 */ /* 0x000fe40007f7e0ff */
[----:B------:R-:W-:-:S04]  /*0df0*/  LEA.HI.X R5, R5, R14, R14, 0x5, P4 ;  /* 0x0000000e05057211 */ /* 0x000fc800020f2c0e */
[----:B------:R-:W-:Y:S01]  /*0e00*/  LEA.HI.X.SX32 R22, R22, R5, 0x1, P3 ;  /* 0x0000000516167211 */ /* 0x000fe200018f0eff */
[----:B------:R-:W-:Y:S06]  /*0e10*/  @P0 BRA `(.L_x_34) ;  /* 0xfffffff800ac0947 */ /* 0x000fec000383ffff */
[----:B------:R-:W-:-:S07]  /*0e20*/  IMAD.MOV.U32 R5, RZ, RZ, R11 ;  /* 0x000000ffff057224 */ /* 0x000fce00078e000b */
.L_x_33:
[----:B------:R-:W-:-:S13]  /*0e30*/  ISETP.NE.AND P0, PT, R19, RZ, PT ;  /* 0x000000ff1300720c */ /* 0x000fda0003f05270 */
[----:B------:R-:W-:Y:S05]  /*0e40*/  @!P0 BRA `(.L_x_35) ;  /* 0x00000004007c8947 */ /* 0x000fea0003800000 */
[----:B------:R-:W-:Y:S01]  /*0e50*/  ISETP.NE.AND P0, PT, R21, RZ, PT ;  /* 0x000000ff1500720c */ /* 0x000fe20003f05270 */
[----:B------:R-:W-:-:S12]  /*0e60*/  @!P1 BRA `(.L_x_36) ;  /* 0x0000000000b09947 */ /* 0x000fd80003800000 */
[----:B------:R-:W1:Y:S02]  /*0e70*/  LDCU.64 UR6, c[0x0][0x380] ;  /* 0x00007000ff0677ac */ /* 0x000e640008000a00 */
[----:B-1----:R-:W-:-:S04]  /*0e80*/  IADD3 R2, P3, P4, R5, UR6, R0 ;  /* 0x0000000605027c10 */ /* 0x002fc8000fc7e000 */
[----:B------:R-:W-:-:S05]  /*0e90*/  IADD3.X R3, PT, PT, RZ, UR7, R18, P3, P4 ;  /* 0x00000007ff037c10 */ /* 0x000fca0009fe8412 */
[----:B------:R-:W2:Y:S04]  /*0ea0*/  LDG.E.S8 R20, desc[UR4][R2.64] ;  /* 0x0000000402147981 */ /* 0x000ea8000c1e1300 */
[----:B------:R-:W3:Y:S04]  /*0eb0*/  LDG.E.S8 R16, desc[UR4][R2.64+0x1] ;  /* 0x0000010402107981 */ /* 0x000ee8000c1e1300 */
[----:B------:R-:W4:Y:S04]  /*0ec0*/  LDG.E.S8 R14, desc[UR4][R2.64+0x2] ;  /* 0x00000204020e7981 */ /* 0x000f28000c1e1300 */
[----:B------:R-:W5:Y:S04]  /*0ed0*/  LDG.E.S8 R12, desc[UR4][R2.64+0x3] ;  /* 0x00000304020c7981 */ /* 0x000f68000c1e1300 */
[----:B------:R-:W5:Y:S04]  /*0ee0*/  LDG.E.S8 R10, desc[UR4][R2.64+0x4] ;  /* 0x00000404020a7981 */ /* 0x000f68000c1e1300 */
[----:B------:R-:W5:Y:S04]  /*0ef0*/  LDG.E.S8 R8, desc[UR4][R2.64+0x5] ;  /* 0x0000050402087981 */ /* 0x000f68000c1e1300 */
[----:B------:R-:W5:Y:S04]  /*0f00*/  LDG.E.S8 R4, desc[UR4][R2.64+0x6] ;  /* 0x0000060402047981 */ /* 0x000f68000c1e1300 */
[----:B------:R1:W5:Y:S01]  /*0f10*/  LDG.E.S8 R6, desc[UR4][R2.64+0x7] ;  /* 0x0000070402067981 */ /* 0x000362000c1e1300 */
[----:B------:R-:W-:Y:S01]  /*0f20*/  LEA R25, P3, R17, R17, 0x5 ;  /* 0x0000001111197211 */ /* 0x000fe200078628ff */
[----:B------:R-:W-:-:S03]  /*0f30*/  VIADD R5, R5, 0x8 ;  /* 0x0000000805057836 */ /* 0x000fc60000000000 */
[----:B------:R-:W-:Y:S02]  /*0f40*/  LEA.HI.X R23, R17, R22, R22, 0x5, P3 ;  /* 0x0000001611177211 */ /* 0x000fe400018f2c16 */
[----:B--2---:R-:W-:-:S04]  /*0f50*/  IADD3 R25, P4, PT, R20, R25, RZ ;  /* 0x0000001914197210 */ /* 0x004fc80007f9e0ff */
[C---:B------:R-:W-:Y:S02]  /*0f60*/  LEA R17, P3, R25.reuse, R25, 0x5 ;  /* 0x0000001919117211 */ /* 0x040fe400078628ff */
[----:B------:R-:W-:Y:S02]  /*0f70*/  LEA.HI.X.SX32 R20, R20, R23, 0x1, P4 ;  /* 0x0000001714147211 */ /* 0x000fe400020f0eff */
[C---:B---3--:R-:W-:Y:S02]  /*0f80*/  IADD3 R17, P4, PT, R16.reuse, R17, RZ ;  /* 0x0000001110117210 */ /* 0x048fe40007f9e0ff */
[----:B------:R-:W-:Y:S02]  /*0f90*/  LEA.HI.X R25, R25, R20, R20, 0x5, P3 ;  /* 0x0000001419197211 */ /* 0x000fe400018f2c14 */
[----:B------:R-:W-:Y:S02]  /*0fa0*/  LEA R23, P3, R17, R17, 0x5 ;  /* 0x0000001111177211 */ /* 0x000fe400078628ff */
[----:B------:R-:W-:-:S02]  /*0fb0*/  LEA.HI.X.SX32 R16, R16, R25, 0x1, P4 ;  /* 0x0000001910107211 */ /* 0x000fc400020f0eff */
[C---:B----4-:R-:W-:Y:S02]  /*0fc0*/  IADD3 R23, P4, PT, R14.reuse, R23, RZ ;  /* 0x000000170e177210 */ /* 0x050fe40007f9e0ff */
[----:B------:R-:W-:Y:S02]  /*0fd0*/  LEA.HI.X R17, R17, R16, R16, 0x5, P3 ;  /* 0x0000001011117211 */ /* 0x000fe400018f2c10 */
[C---:B-1----:R-:W-:Y:S02]  /*0fe0*/  LEA R3, P3, R23.reuse, R23, 0x5 ;  /* 0x0000001717037211 */ /* 0x042fe400078628ff */
[----:B------:R-:W-:Y:S02]  /*0ff0*/  LEA.HI.X.SX32 R14, R14, R17, 0x1, P4 ;  /* 0x000000110e0e7211 */ /* 0x000fe400020f0eff */
[----:B-----5:R-:W-:Y:S02]  /*1000*/  IADD3 R3, P4, PT, R12, R3, RZ ;  /* 0x000000030c037210 */ /* 0x020fe40007f9e0ff */
[----:B------:R-:W-:-:S02]  /*1010*/  LEA.HI.X R23, R23, R14, R14, 0x5, P3 ;  /* 0x0000000e17177211 */ /* 0x000fc400018f2c0e */
[C---:B------:R-:W-:Y:S02]  /*1020*/  LEA R17, P3, R3.reuse, R3, 0x5 ;  /* 0x0000000303117211 */ /* 0x040fe400078628ff */
[----:B------:R-:W-:Y:S02]  /*1030*/  LEA.HI.X.SX32 R12, R12, R23, 0x1, P4 ;  /* 0x000000170c0c7211 */ /* 0x000fe400020f0eff */
[C---:B------:R-:W-:Y:S02]  /*1040*/  IADD3 R17, P4, PT, R10.reuse, R17, RZ ;  /* 0x000000110a117210 */ /* 0x040fe40007f9e0ff */
[----:B------:R-:W-:Y:S02]  /*1050*/  LEA.HI.X R3, R3, R12, R12, 0x5, P3 ;  /* 0x0000000c03037211 */ /* 0x000fe400018f2c0c */
[----:B------:R-:W-:Y:S02]  /*1060*/  LEA R23, P3, R17, R17, 0x5 ;  /* 0x0000001111177211 */ /* 0x000fe400078628ff */
[----:B------:R-:W-:-:S02]  /*1070*/  LEA.HI.X.SX32 R10, R10, R3, 0x1, P4 ;  /* 0x000000030a0a7211 */ /* 0x000fc400020f0eff */
[C---:B------:R-:W-:Y:S02]  /*1080*/  IADD3 R23, P4, PT, R8.reuse, R23, RZ ;  /* 0x0000001708177210 */ /* 0x040fe40007f9e0ff */
[----:B------:R-:W-:Y:S02]  /*1090*/  LEA.HI.X R17, R17, R10, R10, 0x5, P3 ;  /* 0x0000000a11117211 */ /* 0x000fe400018f2c0a */
[C---:B------:R-:W-:Y:S02]  /*10a0*/  LEA R3, P3, R23.reuse, R23, 0x5 ;  /* 0x0000001717037211 */ /* 0x040fe400078628ff */
[----:B------:R-:W-:Y:S02]  /*10b0*/  LEA.HI.X.SX32 R8, R8, R17, 0x1, P4 ;  /* 0x0000001108087211 */ /* 0x000fe400020f0eff */
[----:B------:R-:W-:Y:S02]  /*10c0*/  IADD3 R3, P4, PT, R4, R3, RZ ;  /* 0x0000000304037210 */ /* 0x000fe40007f9e0ff */
[----:B------:R-:W-:-:S02]  /*10d0*/  LEA.HI.X R23, R23, R8, R8, 0x5, P3 ;  /* 0x0000000817177211 */ /* 0x000fc400018f2c08 */
[C---:B------:R-:W-:Y:S02]  /*10e0*/  LEA R17, P3, R3.reuse, R3, 0x5 ;  /* 0x0000000303117211 */ /* 0x040fe400078628ff */
[----:B------:R-:W-:Y:S02]  /*10f0*/  LEA.HI.X.SX32 R4, R4, R23, 0x1, P4 ;  /* 0x0000001704047211 */ /* 0x000fe400020f0eff */
[----:B------:R-:W-:Y:S02]  /*1100*/  IADD3 R17, P4, PT, R6, R17, RZ ;  /* 0x0000001106117210 */ /* 0x000fe40007f9e0ff */
[----:B------:R-:W-:-:S04]  /*1110*/  LEA.HI.X R3, R3, R4, R4, 0x5, P3 ;  /* 0x0000000403037211 */ /* 0x000fc800018f2c04 */
[----:B------:R-:W-:-:S07]  /*1120*/  LEA.HI.X.SX32 R22, R6, R3, 0x1, P4 ;  /* 0x0000000306167211 */ /* 0x000fce00020f0eff */
.L_x_36:
        /* <DEDUP_REMOVED lines=9> */
[----:B------:R-:W5:Y:S01]  /*11c0*/  LDG.E.S8 R6, desc[UR4][R2.64+0x3] ;  /* 0x0000030402067981 */ /* 0x000f62000c1e1300 */
        /* <DEDUP_REMOVED lines=10> */
[----:B----4-:R-:W-:Y:S02]  /*1270*/  IADD3 R8, P4, PT, R4, R17, RZ ;  /* 0x0000001104087210 */ /* 0x010fe40007f9e0ff */
[----:B------:R-:W-:Y:S02]  /*1280*/  LEA.HI.X R25, R25, R10, R10, 0x5, P3 ;  /* 0x0000000a19197211 */ /* 0x000fe400018f2c0a */
[----:B------:R-:W-:Y:S02]  /*1290*/  LEA R17, P3, R8, R8, 0x5 ;  /* 0x0000000808117211 */ /* 0x000fe400078628ff */
[----:B------:R-:W-:Y:S02]  /*12a0*/  LEA.HI.X.SX32 R25, R4, R25, 0x1, P4 ;  /* 0x0000001904197211 */ /* 0x000fe400020f0eff */
[----:B-----5:R-:W-:Y:S02]  /*12b0*/  IADD3 R17, P4, PT, R6, R17, RZ ;  /* 0x0000001106117210 */ /* 0x020fe40007f9e0ff */
[----:B------:R-:W-:-:S04]  /*12c0*/  LEA.HI.X R25, R8, R25, R25, 0x5, P3 ;  /* 0x0000001908197211 */ /* 0x000fc800018f2c19 */
[----:B------:R-:W-:-:S07]  /*12d0*/  LEA.HI.X.SX32 R22, R6, R25, 0x1, P4 ;  /* 0x0000001906167211 */ /* 0x000fce00020f0eff */
.L_x_37:
[----:B------:R-:W-:Y:S05]  /*12e0*/  @!P0 BRA `(.L_x_35) ;  /* 0x0000000000548947 */ /* 0x000fea0003800000 */
[----:B------:R-:W1:Y:S02]  /*12f0*/  LDCU.64 UR6, c[0x0][0x380] ;  /* 0x00007000ff0677ac */ /* 0x000e640008000a00 */
[----:B-1----:R-:W-:-:S04]  /*1300*/  IADD3 R2, P0, P3, R5, UR6, R0 ;  /* 0x0000000605027c10 */ /* 0x002fc8000fb1e000 */
[----:B------:R-:W-:-:S05]  /*1310*/  IADD3.X R3, PT, PT, RZ, UR7, R18, P0, P3 ;  /* 0x00000007ff037c10 */ /* 0x000fca00087e6412 */
[----:B------:R-:W2:Y:S01]  /*1320*/  LDG.E.S8 R0, desc[UR4][R2.64] ;  /* 0x0000000402007981 */ /* 0x000ea2000c1e1300 */
[----:B------:R-:W-:Y:S02]  /*1330*/  ISETP.NE.AND P0, PT, R13, 0x1, PT ;  /* 0x000000010d00780c */ /* 0x000fe40003f05270 */
[----:B------:R-:W-:-:S04]  /*1340*/  LEA R5, P3, R17, R17, 0x5 ;  /* 0x0000001111057211 */ /* 0x000fc800078628ff */
[----:B------:R-:W-:Y:S02]  /*1350*/  LEA.HI.X R23, R17, R22, R22, 0x5, P3 ;  /* 0x0000001611177211 */ /* 0x000fe400018f2c16 */
[----:B--2---:R-:W-:-:S04]  /*1360*/  IADD3 R17, P3, PT, R0, R5, RZ ;  /* 0x0000000500117210 */ /* 0x004fc80007f7e0ff */
[----:B------:R-:W-:Y:S01]  /*1370*/  LEA.HI.X.SX32 R22, R0, R23, 0x1, P3 ;  /* 0x0000001700167211 */ /* 0x000fe200018f0eff */
[----:B------:R-:W-:Y:S08]  /*1380*/  @!P0 BRA `(.L_x_35) ;  /* 0x00000000002c8947 */ /* 0x000ff00003800000 */
[----:B------:R-:W-:Y:S01]  /*1390*/  ISETP.NE.AND P0, PT, R13, 0x2, PT ;  /* 0x000000020d00780c */ /* 0x000fe20003f05270 */
[----:B------:R-:W2:-:S12]  /*13a0*/  LDG.E.S8 R0, desc[UR4][R2.64+0x1] ;  /* 0x0000010402007981 */ /* 0x000e98000c1e1300 */
[----:B------:R-:W3:Y:S01]  /*13b0*/  @P0 LDG.E.S8 R4, desc[UR4][R2.64+0x2] ;  /* 0x0000020402040981 */ /* 0x000ee2000c1e1300 */
[----:B------:R-:W-:-:S04]  /*13c0*/  LEA R5, P3, R17, R17, 0x5 ;  /* 0x0000001111057211 */ /* 0x000fc800078628ff */
[----:B------:R-:W-:Y:S02]  /*13d0*/  LEA.HI.X R23, R17, R22, R22, 0x5, P3 ;  /* 0x0000001611177211 */ /* 0x000fe400018f2c16 */
[----:B--2---:R-:W-:-:S04]  /*13e0*/  IADD3 R17, P3, PT, R0, R5, RZ ;  /* 0x0000000500117210 */ /* 0x004fc80007f7e0ff */
[----:B------:R-:W-:Y:S02]  /*13f0*/  LEA.HI.X.SX32 R22, R0, R23, 0x1, P3 ;  /* 0x0000001700167211 */ /* 0x000fe400018f0eff */
[----:B------:R-:W-:-:S04]  /*1400*/  @P0 LEA R5, P3, R17, R17, 0x5 ;  /* 0x0000001111050211 */ /* 0x000fc800078628ff */
[----:B------:R-:W-:Y:S02]  /*1410*/  @P0 LEA.HI.X R23, R17, R22, R22, 0x5, P3 ;  /* 0x0000001611170211 */ /* 0x000fe400018f2c16 */
[----:B---3--:R-:W-:-:S04]  /*1420*/  @P0 IADD3 R17, P3, PT, R4, R5, RZ ;  /* 0x0000000504110210 */ /* 0x008fc80007f7e0ff */
[----:B------:R-:W-:-:S09]  /*1430*/  @P0 LEA.HI.X.SX32 R22, R4, R23, 0x1, P3 ;  /* 0x0000001704160211 */ /* 0x000fd200018f0eff */
.L_x_35:
[C---:B------:R-:W-:Y:S01]  /*1440*/  SHF.R.U64 R3, R17.reuse, 0x10, R22 ;  /* 0x0000001011037819 */ /* 0x040fe20000001216 */
[----:B------:R-:W-:Y:S01]  /*1450*/  STL.U8 [R1+0x40], RZ ;  /* 0x000040ff01007387 */ /* 0x000fe20000100000 */
[----:B------:R-:W-:Y:S01]  /*1460*/  LOP3.LUT R0, R17, 0xf, RZ, 0xc0, !PT ;  /* 0x0000000f11007812 */ /* 0x000fe200078ec0ff */
[----:B------:R-:W-:Y:S01]  /*1470*/  BSSY.RECONVERGENT B0, `(.L_x_38) ;  /* 0x00000a8000007945 */ /* 0x000fe20003800200 */
[----:B------:R-:W-:-:S03]  /*1480*/  LOP3.LUT R3, R3, 0xf, RZ, 0xc0, !PT ;  /* 0x0000000f03037812 */ /* 0x000fc600078ec0ff */
[----:B------:R-:W-:Y:S01]  /*1490*/  BSSY.RELIABLE B1, `(.L_x_39) ;  /* 0x000009b000017945 */ /* 0x000fe20003800100 */
[C---:B------:R-:W-:Y:S01]  /*14a0*/  ISETP.GT.U32.AND P3, PT, R0.reuse, 0x9, PT ;  /* 0x000000090000780c */ /* 0x040fe20003f64070 */
[----:B------:R-:W-:Y:S01]  /*14b0*/  VIADD R20, R0, 0x37 ;  /* 0x0000003700147836 */ /* 0x000fe20000000000 */
[C---:B------:R-:W-:Y:S01]  /*14c0*/  ISETP.GT.U32.AND P5, PT, R3.reuse, 0x9, PT ;  /* 0x000000090300780c */ /* 0x040fe20003fa4070 */
[----:B------:R-:W-:Y:S01]  /*14d0*/  VIADD R8, R3, 0x37 ;  /* 0x0000003703087836 */ /* 0x000fe20000000000 */
[C---:B------:R-:W-:Y:S02]  /*14e0*/  ISETP.GT.U32.AND P0, PT, R17.reuse, -0x1, PT ;  /* 0xffffffff1100780c */ /* 0x040fe40003f04070 */
[----:B------:R-:W-:Y:S02]  /*14f0*/  SHF.R.U64 R4, R17, 0x14, R22 ;  /* 0x0000001411047819 */ /* 0x000fe40000001216 */
[C---:B------:R-:W-:Y:S02]  /*1500*/  ISETP.GT.U32.AND.EX P0, PT, R22.reuse, -0x60000001, PT, P0 ;  /* 0x9fffffff1600780c */ /* 0x040fe40003f04100 */
[----:B------:R-:W-:-:S02]  /*1510*/  LOP3.LUT R5, R22, 0xf, RZ, 0xc0, !PT ;  /* 0x0000000f16057812 */ /* 0x000fc400078ec0ff */
[--C-:B------:R-:W-:Y:S01]  /*1520*/  SHF.R.U32.HI R6, RZ, 0x1c, R22.reuse ;  /* 0x0000001cff067819 */ /* 0x100fe20000011616 */
[----:B------:R-:W-:Y:S01]  /*1530*/  @!P3 VIADD R20, R0, 0x30 ;  /* 0x000000300014b836 */ /* 0x000fe20000000000 */
[----:B------:R-:W-:Y:S01]  /*1540*/  LOP3.LUT R4, R4, 0xf, RZ, 0xc0, !PT ;  /* 0x0000000f04047812 */ /* 0x000fe200078ec0ff */
[----:B------:R-:W-:Y:S01]  /*1550*/  @!P5 VIADD R8, R3, 0x30 ;  /* 0x000000300308d836 */ /* 0x000fe20000000000 */
[----:B------:R-:W-:Y:S01]  /*1560*/  SHF.R.U64 R3, R17, 0x18, R22 ;  /* 0x0000001811037819 */ /* 0x000fe20000001216 */
[C---:B------:R-:W-:Y:S01]  /*1570*/  VIADD R0, R6.reuse, 0x37 ;  /* 0x0000003706007836 */ /* 0x040fe20000000000 */
[C---:B------:R-:W-:Y:S01]  /*1580*/  ISETP.GT.U32.AND P3, PT, R5.reuse, 0x9, PT ;  /* 0x000000090500780c */ /* 0x040fe20003f64070 */
[----:B------:R-:W-:Y:S01]  /*1590*/  VIADD R16, R5, 0x37 ;  /* 0x0000003705107836 */ /* 0x000fe20000000000 */
[----:B------:R-:W-:Y:S01]  /*15a0*/  LOP3.LUT R2, R17, 0xff, RZ, 0xc0, !PT ;  /* 0x000000ff11027812 */ /* 0x000fe200078ec0ff */
[----:B------:R-:W-:Y:S01]  /*15b0*/  @!P0 VIADD R0, R6, 0x30 ;  /* 0x0000003006008836 */ /* 0x000fe20000000000 */
[----:B------:R-:W-:Y:S01]  /*15c0*/  LOP3.LUT R3, R3, 0xf, RZ, 0xc0, !PT ;  /* 0x0000000f03037812 */ /* 0x000fe200078ec0ff */
[C---:B------:R-:W-:Y:S01]  /*15d0*/  VIADD R6, R4.reuse, 0x37 ;  /* 0x0000003704067836 */ /* 0x040fe20000000000 */
[----:B------:R-:W-:Y:S01]  /*15e0*/  ISETP.GT.U32.AND P6, PT, R4, 0x9, PT ;  /* 0x000000090400780c */ /* 0x000fe20003fc4070 */
[----:B------:R-:W-:Y:S01]  /*15f0*/  STL.U8 [R1+0x3f], R20 ;  /* 0x00003f1401007387 */ /* 0x000fe20000100000 */
[----:B------:R-:W-:-:S02]  /*1600*/  ISETP.GT.U32.AND P4, PT, R2, 0x9f, PT ;  /* 0x0000009f0200780c */ /* 0x000fc40003f84070 */
[----:B------:R-:W-:Y:S01]  /*1610*/  ISETP.GT.U32.AND P0, PT, R3, 0x9, PT ;  /* 0x000000090300780c */ /* 0x000fe20003f04070 */
[----:B------:R-:W-:Y:S01]  /*1620*/  STL.U8 [R1+0x3b], R8 ;  /* 0x00003b0801007387 */ /* 0x000fe20000100000 */
[--C-:B------:R-:W-:Y:S01]  /*1630*/  SHF.R.U64 R18, R17, 0x1c, R22.reuse ;  /* 0x0000001c11127819 */ /* 0x100fe20000001216 */
[----:B------:R-:W-:Y:S01]  /*1640*/  @!P3 VIADD R16, R5, 0x30 ;  /* 0x000000300510b836 */ /* 0x000fe20000000000 */
[--C-:B------:R-:W-:Y:S01]  /*1650*/  SHF.R.U32.HI R24, RZ, 0x4, R22.reuse ;  /* 0x00000004ff187819 */ /* 0x100fe20000011616 */
[----:B------:R-:W-:Y:S01]  /*1660*/  IMAD.MOV.U32 R5, RZ, RZ, 0x30 ;  /* 0x00000030ff057424 */ /* 0x000fe200078e00ff */
[----:B------:R-:W-:Y:S01]  /*1670*/  LOP3.LUT R18, R18, 0xf, RZ, 0xc0, !PT ;  /* 0x0000000f12127812 */ /* 0x000fe200078ec0ff */
[----:B------:R1:W-:Y:S01]  /*1680*/  STL.U8 [R1+0x30], R0 ;  /* 0x0000300001007387 */ /* 0x0003e20000100000 */
[----:B------:R-:W-:Y:S01]  /*1690*/  SHF.R.U32.HI R23, RZ, 0xc, R22 ;  /* 0x0000000cff177819 */ /* 0x000fe20000011616 */
[----:B------:R-:W-:Y:S01]  /*16a0*/  @!P6 VIADD R6, R4, 0x30 ;  /* 0x000000300406e836 */ /* 0x000fe20000000000 */
[----:B------:R-:W-:Y:S01]  /*16b0*/  SHF.R.U32.HI R10, RZ, 0x4, R2 ;  /* 0x00000004ff0a7819 */ /* 0x000fe20000011602 */
[C---:B------:R-:W-:Y:S01]  /*16c0*/  VIADD R4, R3.reuse, 0x37 ;  /* 0x0000003703047836 */ /* 0x040fe20000000000 */
[----:B------:R-:W-:Y:S01]  /*16d0*/  LOP3.LUT R24, R24, 0xf, RZ, 0xc0, !PT ;  /* 0x0000000f18187812 */ /* 0x000fe200078ec0ff */
[----:B------:R-:W-:Y:S01]  /*16e0*/  @!P0 VIADD R4, R3, 0x30 ;  /* 0x0000003003048836 */ /* 0x000fe20000000000 */
[C---:B------:R-:W-:Y:S01]  /*16f0*/  ISETP.GT.U32.AND P3, PT, R18.reuse, 0x9, PT ;  /* 0x000000091200780c */ /* 0x040fe20003f64070 */
[----:B------:R-:W-:Y:S01]  /*1700*/  VIADD R14, R18, 0x37 ;  /* 0x00000037120e7836 */ /* 0x000fe20000000000 */
[----:B------:R-:W-:Y:S01]  /*1710*/  LOP3.LUT R23, R23, 0xf, RZ, 0xc0, !PT ;  /* 0x0000000f17177812 */ /* 0x000fe200078ec0ff */
[----:B------:R-:W-:Y:S01]  /*1720*/  VIADD R12, R24, 0x37 ;  /* 0x00000037180c7836 */ /* 0x000fe20000000000 */
[----:B------:R-:W-:Y:S01]  /*1730*/  LEA.HI R2, R2, 0x37, RZ, 0x1c ;  /* 0x0000003702027811 */ /* 0x000fe200078fe0ff */
[----:B------:R-:W-:Y:S01]  /*1740*/  @!P4 VIADD R2, R10, 0x30 ;  /* 0x000000300a02c836 */ /* 0x000fe20000000000 */
[--C-:B------:R-:W-:Y:S01]  /*1750*/  SHF.R.U32.HI R25, RZ, 0x8, R22.reuse ;  /* 0x00000008ff197819 */ /* 0x100fe20000011616 */
[----:B------:R-:W-:Y:S01]  /*1760*/  STL.U8 [R1+0x2f], R5 ;  /* 0x00002f0501007387 */ /* 0x000fe20000100000 */
[----:B------:R-:W-:Y:S01]  /*1770*/  ISETP.GT.U32.AND P4, PT, R24, 0x9, PT ;  /* 0x000000091800780c */ /* 0x000fe20003f84070 */
[----:B-1----:R-:W-:Y:S01]  /*1780*/  IMAD.MOV.U32 R0, RZ, RZ, RZ ;  /* 0x000000ffff007224 */ /* 0x002fe200078e00ff */
[----:B------:R-:W-:Y:S01]  /*1790*/  ISETP.GT.U32.AND P0, PT, R23, 0x9, PT ;  /* 0x000000091700780c */ /* 0x000fe20003f04070 */
[----:B------:R-:W-:Y:S01]  /*17a0*/  STL.U8 [R1+0x2e], R5 ;  /* 0x00002e0501007387 */ /* 0x000fe20000100000 */
[----:B------:R-:W-:Y:S01]  /*17b0*/  LOP3.LUT R25, R25, 0xf, RZ, 0xc0, !PT ;  /* 0x0000000f19197812 */ /* 0x000fe200078ec0ff */
[----:B------:R-:W-:Y:S01]  /*17c0*/  @!P3 VIADD R14, R18, 0x30 ;  /* 0x00000030120eb836 */ /* 0x000fe20000000000 */
[--C-:B------:R-:W-:Y:S01]  /*17d0*/  SHF.R.U32.HI R3, RZ, 0x10, R22.reuse ;  /* 0x00000010ff037819 */ /* 0x100fe20000011616 */
[----:B------:R-:W-:Y:S01]  /*17e0*/  VIADD R18, R23, 0x37 ;  /* 0x0000003717127836 */ /* 0x000fe20000000000 */
[----:B------:R-:W-:Y:S01]  /*17f0*/  ISETP.GT.U32.AND P5, PT, R25, 0x9, PT ;  /* 0x000000091900780c */ /* 0x000fe20003fa4070 */
[----:B------:R-:W-:Y:S01]  /*1800*/  STL.U8 [R1+0x2d], R5 ;  /* 0x00002d0501007387 */ /* 0x000fe20000100000 */
[----:B------:R-:W-:Y:S01]  /*1810*/  LOP3.LUT R3, R3, 0xf, RZ, 0xc0, !PT ;  /* 0x0000000f03037812 */ /* 0x000fe200078ec0ff */
[----:B------:R-:W-:Y:S01]  /*1820*/  VIADD R10, R25, 0x37 ;  /* 0x00000037190a7836 */ /* 0x000fe20000000000 */
[----:B------:R-:W-:Y:S01]  /*1830*/  LOP3.LUT R17, R17, 0xffff, RZ, 0xc0, !PT ;  /* 0x0000ffff11117812 */ /* 0x000fe200078ec0ff */
[----:B------:R-:W-:Y:S01]  /*1840*/  @!P4 VIADD R12, R24, 0x30 ;  /* 0x00000030180cc836 */ /* 0x000fe20000000000 */
[----:B------:R-:W-:Y:S01]  /*1850*/  ISETP.GT.U32.AND P3, PT, R3, 0x9, PT ;  /* 0x000000090300780c */ /* 0x000fe20003f64070 */
[----:B------:R-:W-:Y:S01]  /*1860*/  @!P0 VIADD R18, R23, 0x30 ;  /* 0x0000003017128836 */ /* 0x000fe20000000000 */
[----:B------:R-:W-:Y:S01]  /*1870*/  SHF.R.U32.HI R24, RZ, 0x18, R22 ;  /* 0x00000018ff187819 */ /* 0x000fe20000011616 */
[----:B------:R-:W-:Y:S01]  /*1880*/  STL.U8 [R1+0x2c], R5 ;  /* 0x00002c0501007387 */ /* 0x000fe20000100000 */
[----:B------:R-:W-:-:S02]  /*1890*/  SHF.R.U32.HI R23, RZ, 0x8, R17 ;  /* 0x00000008ff177819 */ /* 0x000fc40000011611 */
[----:B------:R-:W-:Y:S01]  /*18a0*/  SHF.R.U32.HI R17, RZ, 0xc, R17 ;  /* 0x0000000cff117819 */ /* 0x000fe20000011611 */
[----:B------:R-:W-:Y:S01]  /*18b0*/  STL.U8 [R1+0x2b], R5 ;  /* 0x00002b0501007387 */ /* 0x000fe20000100000 */
[----:B------:R-:W-:Y:S01]  /*18c0*/  LOP3.LUT R24, R24, 0xf, RZ, 0xc0, !PT ;  /* 0x0000000f18187812 */ /* 0x000fe200078ec0ff */
[----:B------:R-:W-:Y:S01]  /*18d0*/  @!P5 VIADD R10, R25, 0x30 ;  /* 0x00000030190ad836 */ /* 0x000fe20000000000 */
[----:B------:R-:W-:Y:S01]  /*18e0*/  LOP3.LUT R23, R23, 0xf, RZ, 0xc0, !PT ;  /* 0x0000000f17177812 */ /* 0x000fe200078ec0ff */
[----:B------:R-:W-:Y:S01]  /*18f0*/  STL.U8 [R1+0x2a], R5 ;  /* 0x00002a0501007387 */ /* 0x000fe20000100000 */
[C---:B------:R-:W-:Y:S01]  /*1900*/  LOP3.LUT R25, R17.reuse, 0xffff, RZ, 0xc0, !PT ;  /* 0x0000ffff11197812 */ /* 0x040fe200078ec0ff */
[----:B------:R-:W-:Y:S01]  /*1910*/  VIADD R26, R17, 0x37 ;  /* 0x00000037111a7836 */ /* 0x000fe20000000000 */
[----:B------:R-:W-:Y:S01]  /*1920*/  ISETP.GT.U32.AND P5, PT, R24, 0x9, PT ;  /* 0x000000091800780c */ /* 0x000fe20003fa4070 */
[----:B------:R-:W-:Y:S01]  /*1930*/  STL.U8 [R1+0x29], R5 ;  /* 0x0000290501007387 */ /* 0x000fe20000100000 */
[----:B------:R-:W-:-:S03]  /*1940*/  ISETP.GT.U32.AND P0, PT, R23, 0x9, PT ;  /* 0x000000091700780c */ /* 0x000fc60003f04070 */
        /* <DEDUP_REMOVED lines=40> */
[----:B------:R1:W-:Y:S04]  /*1bd0*/  STL.U8 [R1], R5 ;  /* 0x0000000501007387 */ /* 0x0003e80000100000 */
[----:B------:R2:W-:Y:S04]  /*1be0*/  STL.U8 [R1+0x37], R16 ;  /* 0x0000371001007387 */ /* 0x0005e80000100000 */
[----:B------:R2:W-:Y:S01]  /*1bf0*/  STL.U8 [R1+0x3e], R2 ;  /* 0x00003e0201007387 */ /* 0x0005e20000100000 */
[----:B-1----:R-:W-:Y:S01]  /*1c00*/  SHF.R.U32.HI R5, RZ, 0x14, R22 ;  /* 0x00000014ff057819 */ /* 0x002fe20000011616 */
[----:B------:R-:W-:-:S02]  /*1c10*/  VIADD R22, R3, 0x37 ;  /* 0x0000003703167836 */ /* 0x000fc40000000000 */
[----:B------:R2:W-:Y:S01]  /*1c20*/  STL.U8 [R1+0x3a], R6 ;  /* 0x00003a0601007387 */ /* 0x0005e20000100000 */
[----:B------:R-:W-:Y:S01]  /*1c30*/  @!P3 VIADD R22, R3, 0x30 ;  /* 0x000000300316b836 */ /* 0x000fe20000000000 */
[----:B------:R-:W-:Y:S01]  /*1c40*/  LOP3.LUT R5, R5, 0xf, RZ, 0xc0, !PT ;  /* 0x0000000f05057812 */ /* 0x000fe200078ec0ff */
[C---:B------:R-:W-:Y:S01]  /*1c50*/  VIADD R3, R24.reuse, 0x37 ;  /* 0x0000003718037836 */ /* 0x040fe20000000000 */
[----:B------:R-:W-:Y:S01]  /*1c60*/  ISETP.GT.U32.AND P3, PT, R25, 0x9, PT ;  /* 0x000000091900780c */ /* 0x000fe20003f64070 */
[----:B------:R-:W-:Y:S01]  /*1c70*/  @!P5 VIADD R3, R24, 0x30 ;  /* 0x000000301803d836 */ /* 0x000fe20000000000 */
[C---:B------:R-:W-:Y:S01]  /*1c80*/  ISETP.GT.U32.AND P4, PT, R5.reuse, 0x9, PT ;  /* 0x000000090500780c */ /* 0x040fe20003f84070 */
[----:B------:R-:W-:Y:S01]  /*1c90*/  VIADD R28, R5, 0x37 ;  /* 0x00000037051c7836 */ /* 0x000fe20000000000 */
[----:B------:R2:W-:Y:S01]  /*1ca0*/  STL.U8 [R1+0x39], R4 ;  /* 0x0000390401007387 */ /* 0x0005e20000100000 */
[C---:B------:R-:W-:Y:S02]  /*1cb0*/  VIADD R24, R23.reuse, 0x37 ;  /* 0x0000003717187836 */ /* 0x040fe40000000000 */
[----:B------:R-:W-:Y:S01]  /*1cc0*/  @!P0 VIADD R24, R23, 0x30 ;  /* 0x0000003017188836 */ /* 0x000fe20000000000 */
[----:B------:R2:W-:Y:S04]  /*1cd0*/  STL.U8 [R1+0x38], R14 ;  /* 0x0000380e01007387 */ /* 0x0005e80000100000 */
[----:B------:R2:W-:Y:S01]  /*1ce0*/  STL.U8 [R1+0x36], R12 ;  /* 0x0000360c01007387 */ /* 0x0005e20000100000 */
[----:B------:R-:W-:-:S02]  /*1cf0*/  @!P3 VIADD R26, R17, 0x30 ;  /* 0x00000030111ab836 */ /* 0x000fc40000000000 */
[----:B------:R-:W-:Y:S01]  /*1d00*/  @!P4 VIADD R28, R5, 0x30 ;  /* 0x00000030051cc836 */ /* 0x000fe20000000000 */
[----:B------:R2:W-:Y:S04]  /*1d10*/  STL.U8 [R1+0x35], R10 ;  /* 0x0000350a01007387 */ /* 0x0005e80000100000 */
[----:B------:R2:W-:Y:S04]  /*1d20*/  STL.U8 [R1+0x34], R18 ;  /* 0x0000341201007387 */ /* 0x0005e80000100000 */
[----:B------:R2:W-:Y:S04]  /*1d30*/  STL.U8 [R1+0x33], R22 ;  /* 0x0000331601007387 */ /* 0x0005e80000100000 */
[----:B------:R2:W-:Y:S04]  /*1d40*/  STL.U8 [R1+0x32], R28 ;  /* 0x0000321c01007387 */ /* 0x0005e80000100000 */
[----:B------:R2:W-:Y:S04]  /*1d50*/  STL.U8 [R1+0x31], R3 ;  /* 0x0000310301007387 */ /* 0x0005e80000100000 */
[----:B------:R2:W-:Y:S04]  /*1d60*/  STL.U8 [R1+0x3d], R24 ;  /* 0x00003d1801007387 */ /* 0x0005e80000100000 */
[----:B------:R2:W-:Y:S02]  /*1d70*/  STL.U8 [R1+0x3c], R26 ;  /* 0x00003c1a01007387 */ /* 0x0005e40000100000 */
.L_x_41:
[----:B0-2---:R-:W-:Y:S01]  /*1d80*/  IADD3 R2, P0, PT, R0, UR8, RZ ;  /* 0x0000000800027c10 */ /* 0x005fe2000ff1e0ff */
        /* <DEDUP_REMOVED lines=12> */
.L_x_39:
[----:B------:R-:W0:Y:S01]  /*1e50*/  LDCU.64 UR6, c[0x0][0x390] ;  /* 0x00007200ff0677ac */ /* 0x000e220008000a00 */
[----:B------:R-:W-:Y:S01]  /*1e60*/  IMAD.MOV.U32 R0, RZ, RZ, 0x1 ;  /* 0x00000001ff007424 */ /* 0x000fe200078e00ff */
[----:B0-----:R-:W-:-:S04]  /*1e70*/  IADD3 R2, P0, PT, R7, UR6, RZ ;  /* 0x0000000607027c10 */ /* 0x001fc8000ff1e0ff */
[----:B------:R-:W-:-:S05]  /*1e80*/  LEA.HI.X.SX32 R3, R7, UR7, 0x1, P0 ;  /* 0x0000000707037c11 */ /* 0x000fca00080f0eff */
[----:B------:R0:W-:Y:S01]  /*1e90*/  STG.E.U8 desc[UR4][R2.64], R0 ;  /* 0x0000000002007986 */ /* 0x0001e2000c101104 */
[----:B------:R-:W-:Y:S05]  /*1ea0*/  BRA `(.L_x_42) ;  /* 0x0000000000107947 */ /* 0x000fea0003800000 */
.L_x_40:
[----:B------:R-:W0:Y:S02]  /*1eb0*/  LDCU.64 UR6, c[0x0][0x390] ;  /* 0x00007200ff0677ac */ /* 0x000e240008000a00 */
[----:B0-----:R-:W-:-:S04]  /*1ec0*/  IADD3 R2, P0, PT, R7, UR6, RZ ;  /* 0x0000000607027c10 */ /* 0x001fc8000ff1e0ff */
[----:B------:R-:W-:-:S05]  /*1ed0*/  LEA.HI.X.SX32 R3, R7, UR7, 0x1, P0 ;  /* 0x0000000707037c11 */ /* 0x000fca00080f0eff */
[----:B------:R1:W-:Y:S04]  /*1ee0*/  STG.E.U8 desc[UR4][R2.64], RZ ;  /* 0x000000ff02007986 */ /* 0x0003e8000c101104 */
.L_x_42:
[----:B------:R-:W-:Y:S05]  /*1ef0*/  BSYNC.RECONVERGENT B0 ;  /* 0x0000000000007941 */ /* 0x000fea0003800200 */
.L_x_38:
[----:B------:R-:W2:Y:S01]  /*1f00*/  LDCU UR6, c[0x0][0x388] ;  /* 0x00007100ff0677ac */ /* 0x000ea20008000800 */
[----:B------:R-:W-:-:S05]  /*1f10*/  IMAD.IADD R7, R9, 0x1, R7 ;  /* 0x0000000109077824 */ /* 0x000fca00078e0207 */
[----:B--2---:R-:W-:-:S13]  /*1f20*/  ISETP.GE.AND P0, PT, R7, UR6, PT ;  /* 0x0000000607007c0c */ /* 0x004fda000bf06270 */
[----:B------:R-:W-:Y:S05]  /*1f30*/  @!P0 BRA `(.L_x_43) ;  /* 0xffffffe800288947 */ /* 0x000fea000383ffff */
[----:B------:R-:W-:Y:S05]  /*1f40*/  EXIT ;  /* 0x000000000000794d */ /* 0x000fea0003800000 */
.L_x_44:
        /* <DEDUP_REMOVED lines=11> */
.L_x_51:


//--------------------- .nv.shared._Z18vectorL2NormKernelPKfPfi --------------------------
	.section	.nv.shared._Z18vectorL2NormKernelPKfPfi,"aw",@nobits
	.sectionflags	@""
	.align	4
.nv.shared._Z18vectorL2NormKernelPKfPfi:
	.zero		2048


//--------------------- .nv.shared.reserved.0     --------------------------
	.section	.nv.shared.reserved.0,"aw",@nobits
	.weak		__nv_reservedSMEM_offset_0_alias
	.size		__nv_reservedSMEM_offset_0_alias, 0, 64
	.other		__nv_reservedSMEM_offset_0_alias,@"STO_CUDA_RESERVED_SHARED STV_DEFAULT"
__nv_reservedSMEM_offset_0_alias:
	.zero		0
	.zero		64


//--------------------- .nv.shared._Z15vectorDotKernelPKfS0_Pfi --------------------------
	.section	.nv.shared._Z15vectorDotKernelPKfS0_Pfi,"aw",@nobits
	.sectionflags	@""
	.align	4
.nv.shared._Z15vectorDotKernelPKfS0_Pfi:
	.zero		2048


//--------------------- .nv.constant0._Z18vectorL2NormKernelPKfPfi --------------------------
	.section	.nv.constant0._Z18vectorL2NormKernelPKfPfi,"a",@progbits
	.sectionflags	@""
	.align	4
.nv.constant0._Z18vectorL2NormKernelPKfPfi:
	.zero		916


//--------------------- .nv.constant0._Z15vectorDotKernelPKfS0_Pfi --------------------------
	.section	.nv.constant0._Z15vectorDotKernelPKfS0_Pfi,"a",@progbits
	.sectionflags	@""
	.align	4
.nv.constant0._Z15vectorDotKernelPKfS0_Pfi:
	.zero		924


//--------------------- .nv.constant0._Z15matrixMulKernelPfS_S_iii --------------------------
	.section	.nv.constant0._Z15matrixMulKernelPfS_S_iii,"a",@progbits
	.sectionflags	@""
	.align	4
.nv.constant0._Z15matrixMulKernelPfS_S_iii:
	.zero		932


//--------------------- .nv.constant0._Z13sharpenKernelPhS_ii --------------------------
	.section	.nv.constant0._Z13sharpenKernelPhS_ii,"a",@progbits
	.sectionflags	@""
	.align	4
.nv.constant0._Z13sharpenKernelPhS_ii:
	.zero		920


//--------------------- .nv.constant0._Z14upsampleKernelPhS_iii --------------------------
	.section	.nv.constant0._Z14upsampleKernelPhS_iii,"a",@progbits
	.sectionflags	@""
	.align	4
.nv.constant0._Z14upsampleKernelPhS_iii:
	.zero		924


//--------------------- .nv.constant0._Z15grayscaleKernelPhS_ii --------------------------
	.section	.nv.constant0._Z15grayscaleKernelPhS_ii,"a",@progbits
	.sectionflags	@""
	.align	4
.nv.constant0._Z15grayscaleKernelPhS_ii:
	.zero		920


//--------------------- .nv.constant0._Z12miningKernelPKciiPcS0_ --------------------------
	.section	.nv.constant0._Z12miningKernelPKciiPcS0_,"a",@progbits
	.sectionflags	@""
	.align	4
.nv.constant0._Z12miningKernelPKciiPcS0_:
	.zero		928


//--------------------- SYMBOLS --------------------------

	.type		.nv.reservedSmem.offset0,@object
	.size		.nv.reservedSmem.offset0,0x4
	.type		.nv.reservedSmem.cap,@object
	.size		.nv.reservedSmem.cap,0x4
